//
// Generated by NVIDIA NVVM Compiler
//
// Compiler Build ID: CL-36424714
// Cuda compilation tools, release 13.0, V13.0.88
// Based on NVVM 20.0.0
//

.version 9.0
.target sm_100
.address_size 64

	// .globl	_Z3runPfS_S_

.visible .entry _Z3runPfS_S_(
	.param .u64 .ptr .align 1 _Z3runPfS_S__param_0,
	.param .u64 .ptr .align 1 _Z3runPfS_S__param_1,
	.param .u64 .ptr .align 1 _Z3runPfS_S__param_2
)
{
	.local .align 8 .b8 	__local_depot0[4824];
	.reg .b64 	%SP;
	.reg .b64 	%SPL;
	.reg .pred 	%p<21>;
	.reg .b32 	%r<96>;
	.reg .b32 	%f<64>;
	.reg .b64 	%rd<27>;
	.reg .b64 	%fd<207>;

	mov.u64 	%SPL, __local_depot0;
	ld.param.u64 	%rd12, [_Z3runPfS_S__param_0];
	ld.param.u64 	%rd13, [_Z3runPfS_S__param_1];
	ld.param.u64 	%rd14, [_Z3runPfS_S__param_2];
	add.u64 	%rd1, %SPL, 0;
	add.s64 	%rd24, %rd1, 8;
	mov.b64 	%rd25, 0;
$L__BB0_1:
	cvt.rn.f32.u64 	%f13, %rd25;
	fma.rn.f32 	%f14, %f13, 0f3F38AD37, 0fC2B40000;
	st.local.f32 	[%rd24+-8], %f14;
	cvt.f64.f32 	%fd1, %f14;
	add.f64 	%fd2, %fd1, 0d4041800000000000;
	div.rn.f64 	%fd3, %fd2, 0dC024000000000000;
	fma.rn.f64 	%fd34, %fd3, 0d3FF71547652B82FE, 0d4338000000000000;
	{
	.reg .b32 %temp; 
	mov.b64 	{%r1, %temp}, %fd34;
	}
	mov.f64 	%fd35, 0dC338000000000000;
	add.rn.f64 	%fd36, %fd34, %fd35;
	fma.rn.f64 	%fd37, %fd36, 0dBFE62E42FEFA39EF, %fd3;
	fma.rn.f64 	%fd38, %fd36, 0dBC7ABC9E3B39803F, %fd37;
	fma.rn.f64 	%fd39, %fd38, 0d3E5ADE1569CE2BDF, 0d3E928AF3FCA213EA;
	fma.rn.f64 	%fd40, %fd39, %fd38, 0d3EC71DEE62401315;
	fma.rn.f64 	%fd41, %fd40, %fd38, 0d3EFA01997C89EB71;
	fma.rn.f64 	%fd42, %fd41, %fd38, 0d3F2A01A014761F65;
	fma.rn.f64 	%fd43, %fd42, %fd38, 0d3F56C16C1852B7AF;
	fma.rn.f64 	%fd44, %fd43, %fd38, 0d3F81111111122322;
	fma.rn.f64 	%fd45, %fd44, %fd38, 0d3FA55555555502A1;
	fma.rn.f64 	%fd46, %fd45, %fd38, 0d3FC5555555555511;
	fma.rn.f64 	%fd47, %fd46, %fd38, 0d3FE000000000000B;
	fma.rn.f64 	%fd48, %fd47, %fd38, 0d3FF0000000000000;
	fma.rn.f64 	%fd49, %fd48, %fd38, 0d3FF0000000000000;
	{
	.reg .b32 %temp; 
	mov.b64 	{%r2, %temp}, %fd49;
	}
	{
	.reg .b32 %temp; 
	mov.b64 	{%temp, %r3}, %fd49;
	}
	shl.b32 	%r19, %r1, 20;
	add.s32 	%r20, %r19, %r3;
	mov.b64 	%fd201, {%r2, %r20};
	{
	.reg .b32 %temp; 
	mov.b64 	{%temp, %r21}, %fd3;
	}
	mov.b32 	%f15, %r21;
	abs.f32 	%f1, %f15;
	setp.lt.f32 	%p1, %f1, 0f4086232B;
	@%p1 bra 	$L__BB0_4;
	setp.lt.f64 	%p2, %fd3, 0d0000000000000000;
	add.f64 	%fd50, %fd3, 0d7FF0000000000000;
	selp.f64 	%fd201, 0d0000000000000000, %fd50, %p2;
	setp.geu.f32 	%p3, %f1, 0f40874800;
	@%p3 bra 	$L__BB0_4;
	shr.u32 	%r22, %r1, 31;
	add.s32 	%r23, %r1, %r22;
	shr.s32 	%r24, %r23, 1;
	shl.b32 	%r25, %r24, 20;
	add.s32 	%r26, %r3, %r25;
	mov.b64 	%fd51, {%r2, %r26};
	sub.s32 	%r27, %r1, %r24;
	shl.b32 	%r28, %r27, 20;
	add.s32 	%r29, %r28, 1072693248;
	mov.b32 	%r30, 0;
	mov.b64 	%fd52, {%r30, %r29};
	mul.f64 	%fd201, %fd52, %fd51;
$L__BB0_4:
	mov.f64 	%fd53, 0d3FF0000000000000;
	sub.f64 	%fd54, %fd53, %fd201;
	mul.f64 	%fd55, %fd2, 0d3FB999999999999A;
	div.rn.f64 	%fd56, %fd55, %fd54;
	cvt.rn.f32.f64 	%f2, %fd56;
	add.f64 	%fd57, %fd1, 0d404E000000000000;
	div.rn.f64 	%fd8, %fd57, 0dC032000000000000;
	fma.rn.f64 	%fd58, %fd8, 0d3FF71547652B82FE, 0d4338000000000000;
	{
	.reg .b32 %temp; 
	mov.b64 	{%r4, %temp}, %fd58;
	}
	mov.f64 	%fd59, 0dC338000000000000;
	add.rn.f64 	%fd60, %fd58, %fd59;
	fma.rn.f64 	%fd61, %fd60, 0dBFE62E42FEFA39EF, %fd8;
	fma.rn.f64 	%fd62, %fd60, 0dBC7ABC9E3B39803F, %fd61;
	fma.rn.f64 	%fd63, %fd62, 0d3E5ADE1569CE2BDF, 0d3E928AF3FCA213EA;
	fma.rn.f64 	%fd64, %fd63, %fd62, 0d3EC71DEE62401315;
	fma.rn.f64 	%fd65, %fd64, %fd62, 0d3EFA01997C89EB71;
	fma.rn.f64 	%fd66, %fd65, %fd62, 0d3F2A01A014761F65;
	fma.rn.f64 	%fd67, %fd66, %fd62, 0d3F56C16C1852B7AF;
	fma.rn.f64 	%fd68, %fd67, %fd62, 0d3F81111111122322;
	fma.rn.f64 	%fd69, %fd68, %fd62, 0d3FA55555555502A1;
	fma.rn.f64 	%fd70, %fd69, %fd62, 0d3FC5555555555511;
	fma.rn.f64 	%fd71, %fd70, %fd62, 0d3FE000000000000B;
	fma.rn.f64 	%fd72, %fd71, %fd62, 0d3FF0000000000000;
	fma.rn.f64 	%fd73, %fd72, %fd62, 0d3FF0000000000000;
	{
	.reg .b32 %temp; 
	mov.b64 	{%r5, %temp}, %fd73;
	}
	{
	.reg .b32 %temp; 
	mov.b64 	{%temp, %r6}, %fd73;
	}
	shl.b32 	%r31, %r4, 20;
	add.s32 	%r32, %r31, %r6;
	mov.b64 	%fd202, {%r5, %r32};
	{
	.reg .b32 %temp; 
	mov.b64 	{%temp, %r33}, %fd8;
	}
	mov.b32 	%f16, %r33;
	abs.f32 	%f3, %f16;
	setp.lt.f32 	%p4, %f3, 0f4086232B;
	@%p4 bra 	$L__BB0_7;
	setp.lt.f64 	%p5, %fd8, 0d0000000000000000;
	add.f64 	%fd74, %fd8, 0d7FF0000000000000;
	selp.f64 	%fd202, 0d0000000000000000, %fd74, %p5;
	setp.geu.f32 	%p6, %f3, 0f40874800;
	@%p6 bra 	$L__BB0_7;
	shr.u32 	%r34, %r4, 31;
	add.s32 	%r35, %r4, %r34;
	shr.s32 	%r36, %r35, 1;
	shl.b32 	%r37, %r36, 20;
	add.s32 	%r38, %r6, %r37;
	mov.b64 	%fd75, {%r5, %r38};
	sub.s32 	%r39, %r4, %r36;
	shl.b32 	%r40, %r39, 20;
	add.s32 	%r41, %r40, 1072693248;
	mov.b32 	%r42, 0;
	mov.b64 	%fd76, {%r42, %r41};
	mul.f64 	%fd202, %fd76, %fd75;
$L__BB0_7:
	mul.f64 	%fd77, %fd202, 0d4010000000000000;
	cvt.rn.f32.f64 	%f17, %fd77;
	add.f32 	%f18, %f2, %f17;
	div.rn.f32 	%f19, %f2, %f18;
	st.local.f32 	[%rd24+-4], %f19;
	add.f64 	%fd78, %fd1, 0d404D000000000000;
	div.rn.f64 	%fd13, %fd78, 0dC034000000000000;
	fma.rn.f64 	%fd79, %fd13, 0d3FF71547652B82FE, 0d4338000000000000;
	{
	.reg .b32 %temp; 
	mov.b64 	{%r7, %temp}, %fd79;
	}
	mov.f64 	%fd80, 0dC338000000000000;
	add.rn.f64 	%fd81, %fd79, %fd80;
	fma.rn.f64 	%fd82, %fd81, 0dBFE62E42FEFA39EF, %fd13;
	fma.rn.f64 	%fd83, %fd81, 0dBC7ABC9E3B39803F, %fd82;
	fma.rn.f64 	%fd84, %fd83, 0d3E5ADE1569CE2BDF, 0d3E928AF3FCA213EA;
	fma.rn.f64 	%fd85, %fd84, %fd83, 0d3EC71DEE62401315;
	fma.rn.f64 	%fd86, %fd85, %fd83, 0d3EFA01997C89EB71;
	fma.rn.f64 	%fd87, %fd86, %fd83, 0d3F2A01A014761F65;
	fma.rn.f64 	%fd88, %fd87, %fd83, 0d3F56C16C1852B7AF;
	fma.rn.f64 	%fd89, %fd88, %fd83, 0d3F81111111122322;
	fma.rn.f64 	%fd90, %fd89, %fd83, 0d3FA55555555502A1;
	fma.rn.f64 	%fd91, %fd90, %fd83, 0d3FC5555555555511;
	fma.rn.f64 	%fd92, %fd91, %fd83, 0d3FE000000000000B;
	fma.rn.f64 	%fd93, %fd92, %fd83, 0d3FF0000000000000;
	fma.rn.f64 	%fd94, %fd93, %fd83, 0d3FF0000000000000;
	{
	.reg .b32 %temp; 
	mov.b64 	{%r8, %temp}, %fd94;
	}
	{
	.reg .b32 %temp; 
	mov.b64 	{%temp, %r9}, %fd94;
	}
	shl.b32 	%r43, %r7, 20;
	add.s32 	%r44, %r43, %r9;
	mov.b64 	%fd203, {%r8, %r44};
	{
	.reg .b32 %temp; 
	mov.b64 	{%temp, %r45}, %fd13;
	}
	mov.b32 	%f20, %r45;
	abs.f32 	%f4, %f20;
	setp.lt.f32 	%p7, %f4, 0f4086232B;
	@%p7 bra 	$L__BB0_10;
	setp.lt.f64 	%p8, %fd13, 0d0000000000000000;
	add.f64 	%fd95, %fd13, 0d7FF0000000000000;
	selp.f64 	%fd203, 0d0000000000000000, %fd95, %p8;
	setp.geu.f32 	%p9, %f4, 0f40874800;
	@%p9 bra 	$L__BB0_10;
	shr.u32 	%r46, %r7, 31;
	add.s32 	%r47, %r7, %r46;
	shr.s32 	%r48, %r47, 1;
	shl.b32 	%r49, %r48, 20;
	add.s32 	%r50, %r9, %r49;
	mov.b64 	%fd96, {%r8, %r50};
	sub.s32 	%r51, %r7, %r48;
	shl.b32 	%r52, %r51, 20;
	add.s32 	%r53, %r52, 1072693248;
	mov.b32 	%r54, 0;
	mov.b64 	%fd97, {%r54, %r53};
	mul.f64 	%fd203, %fd97, %fd96;
$L__BB0_10:
	mul.f64 	%fd98, %fd203, 0d3FB1EB851EB851EC;
	cvt.rn.f32.f64 	%f5, %fd98;
	add.f64 	%fd99, %fd1, 0d403C000000000000;
	div.rn.f64 	%fd18, %fd99, 0dC024000000000000;
	fma.rn.f64 	%fd100, %fd18, 0d3FF71547652B82FE, 0d4338000000000000;
	{
	.reg .b32 %temp; 
	mov.b64 	{%r10, %temp}, %fd100;
	}
	mov.f64 	%fd101, 0dC338000000000000;
	add.rn.f64 	%fd102, %fd100, %fd101;
	fma.rn.f64 	%fd103, %fd102, 0dBFE62E42FEFA39EF, %fd18;
	fma.rn.f64 	%fd104, %fd102, 0dBC7ABC9E3B39803F, %fd103;
	fma.rn.f64 	%fd105, %fd104, 0d3E5ADE1569CE2BDF, 0d3E928AF3FCA213EA;
	fma.rn.f64 	%fd106, %fd105, %fd104, 0d3EC71DEE62401315;
	fma.rn.f64 	%fd107, %fd106, %fd104, 0d3EFA01997C89EB71;
	fma.rn.f64 	%fd108, %fd107, %fd104, 0d3F2A01A014761F65;
	fma.rn.f64 	%fd109, %fd108, %fd104, 0d3F56C16C1852B7AF;
	fma.rn.f64 	%fd110, %fd109, %fd104, 0d3F81111111122322;
	fma.rn.f64 	%fd111, %fd110, %fd104, 0d3FA55555555502A1;
	fma.rn.f64 	%fd112, %fd111, %fd104, 0d3FC5555555555511;
	fma.rn.f64 	%fd113, %fd112, %fd104, 0d3FE000000000000B;
	fma.rn.f64 	%fd114, %fd113, %fd104, 0d3FF0000000000000;
	fma.rn.f64 	%fd115, %fd114, %fd104, 0d3FF0000000000000;
	{
	.reg .b32 %temp; 
	mov.b64 	{%r11, %temp}, %fd115;
	}
	{
	.reg .b32 %temp; 
	mov.b64 	{%temp, %r12}, %fd115;
	}
	shl.b32 	%r55, %r10, 20;
	add.s32 	%r56, %r55, %r12;
	mov.b64 	%fd204, {%r11, %r56};
	{
	.reg .b32 %temp; 
	mov.b64 	{%temp, %r57}, %fd18;
	}
	mov.b32 	%f21, %r57;
	abs.f32 	%f6, %f21;
	setp.lt.f32 	%p10, %f6, 0f4086232B;
	@%p10 bra 	$L__BB0_13;
	setp.lt.f64 	%p11, %fd18, 0d0000000000000000;
	add.f64 	%fd116, %fd18, 0d7FF0000000000000;
	selp.f64 	%fd204, 0d0000000000000000, %fd116, %p11;
	setp.geu.f32 	%p12, %f6, 0f40874800;
	@%p12 bra 	$L__BB0_13;
	shr.u32 	%r58, %r10, 31;
	add.s32 	%r59, %r10, %r58;
	shr.s32 	%r60, %r59, 1;
	shl.b32 	%r61, %r60, 20;
	add.s32 	%r62, %r12, %r61;
	mov.b64 	%fd117, {%r11, %r62};
	sub.s32 	%r63, %r10, %r60;
	shl.b32 	%r64, %r63, 20;
	add.s32 	%r65, %r64, 1072693248;
	mov.b32 	%r66, 0;
	mov.b64 	%fd118, {%r66, %r65};
	mul.f64 	%fd204, %fd118, %fd117;
$L__BB0_13:
	add.f64 	%fd119, %fd204, 0d3FF0000000000000;
	rcp.rn.f64 	%fd120, %fd119;
	cvt.rn.f32.f64 	%f22, %fd120;
	add.f32 	%f23, %f5, %f22;
	div.rn.f32 	%f24, %f5, %f23;
	rcp.rn.f32 	%f25, %f23;
	st.local.v2.f32 	[%rd24], {%f24, %f25};
	add.f64 	%fd23, %fd1, 0d4041000000000000;
	div.rn.f64 	%fd24, %fd23, 0dC024000000000000;
	fma.rn.f64 	%fd121, %fd24, 0d3FF71547652B82FE, 0d4338000000000000;
	{
	.reg .b32 %temp; 
	mov.b64 	{%r13, %temp}, %fd121;
	}
	mov.f64 	%fd122, 0dC338000000000000;
	add.rn.f64 	%fd123, %fd121, %fd122;
	fma.rn.f64 	%fd124, %fd123, 0dBFE62E42FEFA39EF, %fd24;
	fma.rn.f64 	%fd125, %fd123, 0dBC7ABC9E3B39803F, %fd124;
	fma.rn.f64 	%fd126, %fd125, 0d3E5ADE1569CE2BDF, 0d3E928AF3FCA213EA;
	fma.rn.f64 	%fd127, %fd126, %fd125, 0d3EC71DEE62401315;
	fma.rn.f64 	%fd128, %fd127, %fd125, 0d3EFA01997C89EB71;
	fma.rn.f64 	%fd129, %fd128, %fd125, 0d3F2A01A014761F65;
	fma.rn.f64 	%fd130, %fd129, %fd125, 0d3F56C16C1852B7AF;
	fma.rn.f64 	%fd131, %fd130, %fd125, 0d3F81111111122322;
	fma.rn.f64 	%fd132, %fd131, %fd125, 0d3FA55555555502A1;
	fma.rn.f64 	%fd133, %fd132, %fd125, 0d3FC5555555555511;
	fma.rn.f64 	%fd134, %fd133, %fd125, 0d3FE000000000000B;
	fma.rn.f64 	%fd135, %fd134, %fd125, 0d3FF0000000000000;
	fma.rn.f64 	%fd136, %fd135, %fd125, 0d3FF0000000000000;
	{
	.reg .b32 %temp; 
	mov.b64 	{%r14, %temp}, %fd136;
	}
	{
	.reg .b32 %temp; 
	mov.b64 	{%temp, %r15}, %fd136;
	}
	shl.b32 	%r67, %r13, 20;
	add.s32 	%r68, %r67, %r15;
	mov.b64 	%fd205, {%r14, %r68};
	{
	.reg .b32 %temp; 
	mov.b64 	{%temp, %r69}, %fd24;
	}
	mov.b32 	%f26, %r69;
	abs.f32 	%f7, %f26;
	setp.lt.f32 	%p13, %f7, 0f4086232B;
	@%p13 bra 	$L__BB0_16;
	setp.lt.f64 	%p14, %fd24, 0d0000000000000000;
	add.f64 	%fd137, %fd24, 0d7FF0000000000000;
	selp.f64 	%fd205, 0d0000000000000000, %fd137, %p14;
	setp.geu.f32 	%p15, %f7, 0f40874800;
	@%p15 bra 	$L__BB0_16;
	shr.u32 	%r70, %r13, 31;
	add.s32 	%r71, %r13, %r70;
	shr.s32 	%r72, %r71, 1;
	shl.b32 	%r73, %r72, 20;
	add.s32 	%r74, %r15, %r73;
	mov.b64 	%fd138, {%r14, %r74};
	sub.s32 	%r75, %r13, %r72;
	shl.b32 	%r76, %r75, 20;
	add.s32 	%r77, %r76, 1072693248;
	mov.b32 	%r78, 0;
	mov.b64 	%fd139, {%r78, %r77};
	mul.f64 	%fd205, %fd139, %fd138;
$L__BB0_16:
	mov.f64 	%fd140, 0d3FF0000000000000;
	sub.f64 	%fd141, %fd140, %fd205;
	mul.f64 	%fd142, %fd23, 0d3F847AE147AE147B;
	div.rn.f64 	%fd143, %fd142, %fd141;
	cvt.rn.f32.f64 	%f8, %fd143;
	add.f64 	%fd144, %fd1, 0d4046000000000000;
	div.rn.f64 	%fd29, %fd144, 0dC054000000000000;
	fma.rn.f64 	%fd145, %fd29, 0d3FF71547652B82FE, 0d4338000000000000;
	{
	.reg .b32 %temp; 
	mov.b64 	{%r16, %temp}, %fd145;
	}
	mov.f64 	%fd146, 0dC338000000000000;
	add.rn.f64 	%fd147, %fd145, %fd146;
	fma.rn.f64 	%fd148, %fd147, 0dBFE62E42FEFA39EF, %fd29;
	fma.rn.f64 	%fd149, %fd147, 0dBC7ABC9E3B39803F, %fd148;
	fma.rn.f64 	%fd150, %fd149, 0d3E5ADE1569CE2BDF, 0d3E928AF3FCA213EA;
	fma.rn.f64 	%fd151, %fd150, %fd149, 0d3EC71DEE62401315;
	fma.rn.f64 	%fd152, %fd151, %fd149, 0d3EFA01997C89EB71;
	fma.rn.f64 	%fd153, %fd152, %fd149, 0d3F2A01A014761F65;
	fma.rn.f64 	%fd154, %fd153, %fd149, 0d3F56C16C1852B7AF;
	fma.rn.f64 	%fd155, %fd154, %fd149, 0d3F81111111122322;
	fma.rn.f64 	%fd156, %fd155, %fd149, 0d3FA55555555502A1;
	fma.rn.f64 	%fd157, %fd156, %fd149, 0d3FC5555555555511;
	fma.rn.f64 	%fd158, %fd157, %fd149, 0d3FE000000000000B;
	fma.rn.f64 	%fd159, %fd158, %fd149, 0d3FF0000000000000;
	fma.rn.f64 	%fd160, %fd159, %fd149, 0d3FF0000000000000;
	{
	.reg .b32 %temp; 
	mov.b64 	{%r17, %temp}, %fd160;
	}
	{
	.reg .b32 %temp; 
	mov.b64 	{%temp, %r18}, %fd160;
	}
	shl.b32 	%r79, %r16, 20;
	add.s32 	%r80, %r79, %r18;
	mov.b64 	%fd206, {%r17, %r80};
	{
	.reg .b32 %temp; 
	mov.b64 	{%temp, %r81}, %fd29;
	}
	mov.b32 	%f27, %r81;
	abs.f32 	%f9, %f27;
	setp.lt.f32 	%p16, %f9, 0f4086232B;
	@%p16 bra 	$L__BB0_19;
	setp.lt.f64 	%p17, %fd29, 0d0000000000000000;
	add.f64 	%fd161, %fd29, 0d7FF0000000000000;
	selp.f64 	%fd206, 0d0000000000000000, %fd161, %p17;
	setp.geu.f32 	%p18, %f9, 0f40874800;
	@%p18 bra 	$L__BB0_19;
	shr.u32 	%r82, %r16, 31;
	add.s32 	%r83, %r16, %r82;
	shr.s32 	%r84, %r83, 1;
	shl.b32 	%r85, %r84, 20;
	add.s32 	%r86, %r18, %r85;
	mov.b64 	%fd162, {%r17, %r86};
	sub.s32 	%r87, %r16, %r84;
	shl.b32 	%r88, %r87, 20;
	add.s32 	%r89, %r88, 1072693248;
	mov.b32 	%r90, 0;
	mov.b64 	%fd163, {%r90, %r89};
	mul.f64 	%fd206, %fd163, %fd162;
$L__BB0_19:
	mul.f64 	%fd164, %fd206, 0d3FC0000000000000;
	cvt.rn.f32.f64 	%f28, %fd164;
	add.f32 	%f29, %f8, %f28;
	div.rn.f32 	%f30, %f8, %f29;
	rcp.rn.f32 	%f31, %f29;
	st.local.v2.f32 	[%rd24+8], {%f30, %f31};
	add.s64 	%rd25, %rd25, 1;
	add.s64 	%rd24, %rd24, 24;
	setp.ne.s64 	%p19, %rd25, 20;
	@%p19 bra 	$L__BB0_1;
	mov.u32 	%r91, %tid.x;
	mov.u32 	%r92, %ntid.x;
	mov.u32 	%r93, %ctaid.x;
	mad.lo.s32 	%r94, %r93, %r92, %r91;
	cvta.to.global.u64 	%rd18, %rd12;
	mul.wide.s32 	%rd19, %r94, 4;
	add.s64 	%rd7, %rd18, %rd19;
	cvta.to.global.u64 	%rd20, %rd14;
	add.s64 	%rd8, %rd20, %rd19;
	cvta.to.global.u64 	%rd21, %rd13;
	add.s64 	%rd9, %rd21, %rd19;
	ld.global.f32 	%f63, [%rd7];
	mov.b64 	%rd26, 6000000;
$L__BB0_21:
	cvt.f64.f32 	%fd165, %f63;
	add.f64 	%fd166, %fd165, 0d4056800000000000;
	div.rn.f64 	%fd167, %fd166, 0d3FE715A6E0000000;
	cvt.rmi.f64.f64 	%fd168, %fd167;
	cvt.rzi.s32.f64 	%r95, %fd168;
	mul.wide.s32 	%rd22, %r95, 24;
	add.s64 	%rd23, %rd1, %rd22;
	ld.local.v2.f32 	{%f32, %f33}, [%rd23];
	sub.f32 	%f34, %f63, %f32;
	div.rn.f32 	%f35, %f34, 0f3F38AD37;
	ld.local.f32 	%f36, [%rd23+28];
	sub.f32 	%f37, %f36, %f33;
	fma.rn.f32 	%f38, %f35, %f37, %f33;
	ld.local.v2.f32 	{%f39, %f40}, [%rd23+8];
	ld.local.v2.f32 	{%f41, %f42}, [%rd23+32];
	sub.f32 	%f43, %f41, %f39;
	fma.rn.f32 	%f44, %f35, %f43, %f39;
	sub.f32 	%f45, %f42, %f40;
	fma.rn.f32 	%f46, %f35, %f45, %f40;
	ld.local.v2.f32 	{%f47, %f48}, [%rd23+16];
	ld.local.v2.f32 	{%f49, %f50}, [%rd23+40];
	sub.f32 	%f51, %f49, %f47;
	fma.rn.f32 	%f52, %f35, %f51, %f47;
	sub.f32 	%f53, %f50, %f48;
	fma.rn.f32 	%f54, %f35, %f53, %f48;
	ld.global.f32 	%f55, [%rd8];
	sub.f32 	%f56, %f52, %f55;
	cvt.f64.f32 	%fd169, %f56;
	mul.f64 	%fd170, %fd169, 0d3F847AE147AE147B;
	cvt.f64.f32 	%fd171, %f54;
	div.rn.f64 	%fd172, %fd170, %fd171;
	cvt.f64.f32 	%fd173, %f55;
	add.f64 	%fd174, %fd172, %fd173;
	cvt.rn.f32.f64 	%f57, %fd174;
	st.global.f32 	[%rd8], %f57;
	ld.global.f32 	%f58, [%rd9];
	sub.f32 	%f59, %f44, %f58;
	cvt.f64.f32 	%fd175, %f59;
	mul.f64 	%fd176, %fd175, 0d3F847AE147AE147B;
	cvt.f64.f32 	%fd177, %f46;
	div.rn.f64 	%fd178, %fd176, %fd177;
	cvt.f64.f32 	%fd179, %f58;
	add.f64 	%fd180, %fd178, %fd179;
	cvt.rn.f32.f64 	%f60, %fd180;
	st.global.f32 	[%rd9], %f60;
	cvt.f64.f32 	%fd181, %f38;
	mul.f64 	%fd182, %fd181, 0dC041800000000000;
	mul.f64 	%fd183, %fd182, %fd181;
	mul.f64 	%fd184, %fd183, %fd181;
	cvt.f64.f32 	%fd185, %f60;
	mul.f64 	%fd186, %fd184, %fd185;
	ld.global.f32 	%f61, [%rd7];
	cvt.f64.f32 	%fd187, %f61;
	add.f64 	%fd188, %fd187, 0dC04B800000000000;
	ld.global.f32 	%f62, [%rd8];
	cvt.f64.f32 	%fd189, %f62;
	mul.f64 	%fd190, %fd189, 0dC022000000000000;
	mul.f64 	%fd191, %fd190, %fd189;
	mul.f64 	%fd192, %fd191, %fd189;
	mul.f64 	%fd193, %fd192, %fd189;
	add.f64 	%fd194, %fd187, 0d4056800000000000;
	mul.f64 	%fd195, %fd194, %fd193;
	fma.rn.f64 	%fd196, %fd188, %fd186, %fd195;
	add.f64 	%fd197, %fd187, 0d4050400000000000;
	fma.rn.f64 	%fd198, %fd197, 0dBFB999999999999A, %fd196;
	add.f64 	%fd199, %fd198, 0d401C000000000000;
	fma.rn.f64 	%fd200, %fd199, 0d3F847AE147AE147B, %fd187;
	cvt.rn.f32.f64 	%f63, %fd200;
	st.global.f32 	[%rd7], %f63;
	add.s64 	%rd26, %rd26, -1;
	setp.ne.s64 	%p20, %rd26, 0;
	@%p20 bra 	$L__BB0_21;
	ret;

}


// ===== COMPILED SASS (sm_100) =====

	.target	sm_100

	.elftype	@"ET_EXEC"


//--------------------- .note.nv.tkinfo           --------------------------
	.section	.note.nv.tkinfo,"",@"SHT_NOTE"
	.sectionflags	@"SHF_NOTE_NV_TKINFO"
	.tkinfo
        /*0018*/ 	.word	0x00000002
        /*0030*/ 	.string	""
        /*0030*/ 	.string	"ptxas"
        /*0030*/ 	.string	"Cuda compilation tools, release 13.0, V13.0.88"
        /*0030*/ 	.string	"Build cuda_13.0.r13.0/compiler.36424714_0"
        /*0030*/ 	.string	"-arch sm_100 -m 64 "



//--------------------- .note.nv.cuinfo           --------------------------
	.section	.note.nv.cuinfo,"",@"SHT_NOTE"
	.sectionflags	@"SHF_NOTE_NV_CUINFO"
        /*0018*/ 	.short	0x0002
        /*001a*/ 	.short	0x0064
        /*001c*/ 	.short	0x0082
	.zero		2


//--------------------- .nv.info                  --------------------------
	.section	.nv.info,"",@"SHT_CUDA_INFO"
	.align	4


	//----- nvinfo : EIATTR_REGCOUNT
	.align		4
        /*0000*/ 	.byte	0x04, 0x2f
        /*0002*/ 	.short	(.L_1 - .L_0)
	.align		4
.L_0:
        /*0004*/ 	.word	index@(_Z3runPfS_S_)
        /*0008*/ 	.word	0x00000022


	//----- nvinfo : EIATTR_FRAME_SIZE
	.align		4
.L_1:
        /*000c*/ 	.byte	0x04, 0x11
        /*000e*/ 	.short	(.L_3 - .L_2)
	.align		4
.L_2:
        /*0010*/ 	.word	index@($__internal_3_$__cuda_sm3x_div_rn_noftz_f32_slowpath)
        /*0014*/ 	.word	0x000012d8


	//----- nvinfo : EIATTR_FRAME_SIZE
	.align		4
.L_3:
        /*0018*/ 	.byte	0x04, 0x11
        /*001a*/ 	.short	(.L_5 - .L_4)
	.align		4
.L_4:
        /*001c*/ 	.word	index@($__internal_2_$__cuda_sm20_rcp_rn_f32_slowpath)
        /*0020*/ 	.word	0x000012d8


	//----- nvinfo : EIATTR_FRAME_SIZE
	.align		4
.L_5:
        /*0024*/ 	.byte	0x04, 0x11
        /*0026*/ 	.short	(.L_7 - .L_6)
	.align		4
.L_6:
        /*0028*/ 	.word	index@($__internal_1_$__cuda_sm20_div_rn_f64_full)
        /*002c*/ 	.word	0x000012d8


	//----- nvinfo : EIATTR_FRAME_SIZE
	.align		4
.L_7:
        /*0030*/ 	.byte	0x04, 0x11
        /*0032*/ 	.short	(.L_9 - .L_8)
	.align		4
.L_8:
        /*0034*/ 	.word	index@($__internal_0_$__cuda_sm20_dblrcp_rn_slowpath_v3)
        /*0038*/ 	.word	0x000012d8


	//----- nvinfo : EIATTR_FRAME_SIZE
	.align		4
.L_9:
        /*003c*/ 	.byte	0x04, 0x11
        /*003e*/ 	.short	(.L_11 - .L_10)
	.align		4
.L_10:
        /*0040*/ 	.word	index@(_Z3runPfS_S_)
        /*0044*/ 	.word	0x000012d8


	//----- nvinfo : EIATTR_MIN_STACK_SIZE
	.align		4
.L_11:
        /*0048*/ 	.byte	0x04, 0x12
        /*004a*/ 	.short	(.L_13 - .L_12)
	.align		4
.L_12:
        /*004c*/ 	.word	index@(_Z3runPfS_S_)
        /*0050*/ 	.word	0x000012d8
.L_13:


//--------------------- .nv.compat                --------------------------
	.section	.nv.compat,"",@"SHT_CUDA_COMPAT_INFO"
	.align	4
        /*0000*/ 	.byte	0x02, 0x09, 0x00, 0x00, 0x02, 0x02, 0x01, 0x00, 0x02, 0x05, 0x05, 0x00, 0x03, 0x07, 0x01, 0x01
        /*0010*/ 	.byte	0x02, 0x03, 0x00, 0x00, 0x02, 0x06, 0x01, 0x00, 0x04, 0x0b, 0x08, 0x00, 0x01, 0x00, 0x00, 0x00
        /*0020*/ 	.byte	0x00, 0x00, 0x00, 0x00


//--------------------- .nv.info._Z3runPfS_S_     --------------------------
	.section	.nv.info._Z3runPfS_S_,"",@"SHT_CUDA_INFO"
	.sectionflags	@""
	.align	4


	//----- nvinfo : EIATTR_CUDA_API_VERSION
	.align		4
        /*0000*/ 	.byte	0x04, 0x37
        /*0002*/ 	.short	(.L_15 - .L_14)
.L_14:
        /*0004*/ 	.word	0x00000082


	//----- nvinfo : EIATTR_KPARAM_INFO
	.align		4
.L_15:
        /*0008*/ 	.byte	0x04, 0x17
        /*000a*/ 	.short	(.L_17 - .L_16)
.L_16:
        /*000c*/ 	.word	0x00000000
        /*0010*/ 	.short	0x0002
        /*0012*/ 	.short	0x0010
        /*0014*/ 	.byte	0x00, 0xf5, 0x21, 0x00


	//----- nvinfo : EIATTR_KPARAM_INFO
	.align		4
.L_17:
        /*0018*/ 	.byte	0x04, 0x17
        /*001a*/ 	.short	(.L_19 - .L_18)
.L_18:
        /*001c*/ 	.word	0x00000000
        /*0020*/ 	.short	0x0001
        /*0022*/ 	.short	0x0008
        /*0024*/ 	.byte	0x00, 0xf5, 0x21, 0x00


	//----- nvinfo : EIATTR_KPARAM_INFO
	.align		4
.L_19:
        /*0028*/ 	.byte	0x04, 0x17
        /*002a*/ 	.short	(.L_21 - .L_20)
.L_20:
        /*002c*/ 	.word	0x00000000
        /*0030*/ 	.short	0x0000
        /*0032*/ 	.short	0x0000
        /*0034*/ 	.byte	0x00, 0xf5, 0x21, 0x00


	//----- nvinfo : EIATTR_SPARSE_MMA_MASK
	.align		4
.L_21:
        /*0038*/ 	.byte	0x03, 0x50
        /*003a*/ 	.short	0x0000


	//----- nvinfo : EIATTR_MAXREG_COUNT
	.align		4
        /*003c*/ 	.byte	0x03, 0x1b
        /*003e*/ 	.short	0x00ff


	//----- nvinfo : EIATTR_MERCURY_ISA_VERSION
	.align		4
        /*0040*/ 	.byte	0x03, 0x5f
        /*0042*/ 	.short	0x0101


	//----- nvinfo : EIATTR_VRC_CTA_INIT_COUNT
	.align		4
        /*0044*/ 	.byte	0x02, 0x4a
	.zero		1
	.zero		1


	//----- nvinfo : EIATTR_EXIT_INSTR_OFFSETS
	.align		4
        /*0048*/ 	.byte	0x04, 0x1c
        /*004a*/ 	.short	(.L_23 - .L_22)


	//   ....[0]....
.L_22:
        /*004c*/ 	.word	0x00003580


	//----- nvinfo : EIATTR_CRS_STACK_SIZE
	.align		4
.L_23:
        /*0050*/ 	.byte	0x04, 0x1e
        /*0052*/ 	.short	(.L_25 - .L_24)
.L_24:
        /*0054*/ 	.word	0x00000000


	//----- nvinfo : EIATTR_CBANK_PARAM_SIZE
	.align		4
.L_25:
        /*0058*/ 	.byte	0x03, 0x19
        /*005a*/ 	.short	0x0018


	//----- nvinfo : EIATTR_PARAM_CBANK
	.align		4
        /*005c*/ 	.byte	0x04, 0x0a
        /*005e*/ 	.short	(.L_27 - .L_26)
	.align		4
.L_26:
        /*0060*/ 	.word	index@(.nv.constant0._Z3runPfS_S_)
        /*0064*/ 	.short	0x0380
        /*0066*/ 	.short	0x0018


	//----- nvinfo : EIATTR_SW_WAR
	.align		4
.L_27:
        /*0068*/ 	.byte	0x04, 0x36
        /*006a*/ 	.short	(.L_29 - .L_28)
.L_28:
        /*006c*/ 	.word	0x00000008
.L_29:


//--------------------- .nv.callgraph             --------------------------
	.section	.nv.callgraph,"",@"SHT_CUDA_CALLGRAPH"
	.align	4
	.sectionentsize	8
	.align		4
        /*0000*/ 	.word	0x00000000
	.align		4
        /*0004*/ 	.word	0xffffffff
	.align		4
        /*0008*/ 	.word	0x00000000
	.align		4
        /*000c*/ 	.word	0xfffffffe
	.align		4
        /*0010*/ 	.word	0x00000000
	.align		4
        /*0014*/ 	.word	0xfffffffd
	.align		4
        /*0018*/ 	.word	0x00000000
	.align		4
        /*001c*/ 	.word	0xfffffffc


//--------------------- .text._Z3runPfS_S_        --------------------------
	.section	.text._Z3runPfS_S_,"ax",@progbits
	.align	128
        .global         _Z3runPfS_S_
        .type           _Z3runPfS_S_,@function
        .size           _Z3runPfS_S_,(.L_x_74 - _Z3runPfS_S_)
        .other          _Z3runPfS_S_,@"STO_CUDA_ENTRY STV_DEFAULT"
_Z3runPfS_S_:
.text._Z3runPfS_S_:
[----:B------:R-:W0:Y:S02]  /*0000*/  LDC R1, c[0x0][0x37c] ;  /* 0x0000df00ff017b82 */ /* 0x000e240000000800 */
[----:B0-----:R-:W-:Y:S01]  /*0010*/  VIADD R1, R1, 0xffffed28 ;  /* 0xffffed2801017836 */ /* 0x001fe20000000000 */
[----:B------:R-:W0:Y:S03]  /*0020*/  LDCU.64 UR6, c[0x0][0x358] ;  /* 0x00006b00ff0677ac */ /* 0x000e260008000a00 */
[----:B------:R-:W-:Y:S01]  /*0030*/  IMAD.MOV.U32 R0, RZ, RZ, R1 ;  /* 0x000000ffff007224 */ /* 0x000fe200078e0001 */
[----:B------:R-:W-:Y:S01]  /*0040*/  UMOV UR4, URZ ;  /* 0x000000ff00047c82 */ /* 0x000fe20008000000 */
[----:B------:R-:W-:Y:S01]  /*0050*/  VIADD R18, R1, 0x8 ;  /* 0x0000000801127836 */ /* 0x000fe20000000000 */
[----:B------:R-:W-:-:S06]  /*0060*/  UMOV UR5, URZ ;  /* 0x000000ff00057c82 */ /* 0x000fcc0008000000 */
.L_x_36:
[----:B------:R-:W1:Y:S01]  /*0070*/  MUFU.RCP64H R3, -10 ;  /* 0xc024000000037908 */ /* 0x000e620000001800 */
[----:B------:R-:W-:Y:S02]  /*0080*/  HFMA2 R7, -RZ, RZ, 2.0703125, 0 ;  /* 0x40240000ff077431 */ /* 0x000fe400000001ff */
[----:B------:R-:W-:Y:S02]  /*0090*/  IMAD.MOV.U32 R6, RZ, RZ, 0x0 ;  /* 0x00000000ff067424 */ /* 0x000fe400078e00ff */
[----:B------:R-:W-:Y:S02]  /*00a0*/  IMAD.MOV.U32 R2, RZ, RZ, 0x1 ;  /* 0x00000001ff027424 */ /* 0x000fe400078e00ff */
[----:B------:R-:W-:Y:S01]  /*00b0*/  IMAD.MOV.U32 R9, RZ, RZ, 0x3f38ad37 ;  /* 0x3f38ad37ff097424 */ /* 0x000fe200078e00ff */
[----:B------:R-:W2:Y:S01]  /*00c0*/  I2F.U64 R8, UR4 ;  /* 0x0000000400087d12 */ /* 0x000ea20008301000 */
[----:B------:R-:W-:-:S04]  /*00d0*/  UIADD3 UR4, UP0, UPT, UR4, 0x1, URZ ;  /* 0x0000000104047890 */ /* 0x000fc8000ff1e0ff */
[----:B------:R-:W-:Y:S02]  /*00e0*/  UIADD3.X UR5, UPT, UPT, URZ, UR5, URZ, UP0, !UPT ;  /* 0x00000005ff057290 */ /* 0x000fe400087fe4ff */
[----:B------:R-:W-:Y:S01]  /*00f0*/  UISETP.NE.U32.AND UP0, UPT, UR4, 0x14, UPT ;  /* 0x000000140400788c */ /* 0x000fe2000bf05070 */
[----:B-1----:R-:W-:-:S03]  /*0100*/  DFMA R4, R2, R6, 1 ;  /* 0x3ff000000204742b */ /* 0x002fc60000000006 */
[----:B------:R-:W-:Y:S01]  /*0110*/  UISETP.NE.AND.EX UP0, UPT, UR5, URZ, UPT, UP0 ;  /* 0x000000ff0500728c */ /* 0x000fe2000bf05300 */
[----:B--2---:R-:W-:-:S04]  /*0120*/  FFMA R9, R8, R9, -90 ;  /* 0xc2b4000008097423 */ /* 0x004fc80000000009 */
[----:B------:R-:W-:Y:S01]  /*0130*/  DFMA R4, R4, R4, R4 ;  /* 0x000000040404722b */ /* 0x000fe20000000004 */
[----:B------:R-:W1:Y:S01]  /*0140*/  F2F.F64.F32 R20, R9 ;  /* 0x0000000900147310 */ /* 0x000e620000201800 */
[----:B------:R2:W-:Y:S06]  /*0150*/  STL [R18+-0x8], R9 ;  /* 0xfffff80912007387 */ /* 0x0005ec0000100800 */
[----:B------:R-:W-:-:S08]  /*0160*/  DFMA R4, R2, R4, R2 ;  /* 0x000000040204722b */ /* 0x000fd00000000002 */
[----:B------:R-:W-:Y:S02]  /*0170*/  DFMA R2, R4, R6, 1 ;  /* 0x3ff000000402742b */ /* 0x000fe40000000006 */
[----:B-1----:R-:W-:-:S06]  /*0180*/  DADD R22, R20, 35 ;  /* 0x4041800014167429 */ /* 0x002fcc0000000000 */
[----:B------:R-:W-:-:S04]  /*0190*/  DFMA R2, R4, R2, R4 ;  /* 0x000000020402722b */ /* 0x000fc80000000004 */
[----:B------:R-:W-:-:S04]  /*01a0*/  FSETP.GEU.AND P1, PT, |R23|, 6.5827683646048100446e-37, PT ;  /* 0x036000001700780b */ /* 0x000fc80003f2e200 */
[----:B------:R-:W-:-:S08]  /*01b0*/  DMUL R4, R22, R2 ;  /* 0x0000000216047228 */ /* 0x000fd00000000000 */
[----:B------:R-:W-:-:S08]  /*01c0*/  DFMA R6, R4, 10, R22 ;  /* 0x402400000406782b */ /* 0x000fd00000000016 */
[----:B------:R-:W-:-:S10]  /*01d0*/  DFMA R2, R2, R6, R4 ;  /* 0x000000060202722b */ /* 0x000fd40000000004 */
[----:B------:R-:W-:-:S05]  /*01e0*/  FFMA R4, RZ, -2.5625, R3 ;  /* 0xc0240000ff047823 */ /* 0x000fca0000000003 */
[----:B------:R-:W-:-:S13]  /*01f0*/  FSETP.GT.AND P0, PT, |R4|, 1.469367938527859385e-39, PT ;  /* 0x001000000400780b */ /* 0x000fda0003f04200 */
[----:B--2---:R-:W-:Y:S05]  /*0200*/  @P0 BRA P1, `(.L_x_0) ;  /* 0x0000000000200947 */ /* 0x004fea0000800000 */
[----:B------:R-:W-:Y:S01]  /*0210*/  IMAD.MOV.U32 R5, RZ, RZ, R22 ;  /* 0x000000ffff057224 */ /* 0x000fe200078e0016 */
[----:B------:R-:W-:Y:S01]  /*0220*/  MOV R6, RZ ;  /* 0x000000ff00067202 */ /* 0x000fe20000000f00 */
[----:B------:R-:W-:Y:S01]  /*0230*/  IMAD.MOV.U32 R4, RZ, RZ, R23 ;  /* 0x000000ffff047224 */ /* 0x000fe200078e0017 */
[----:B------:R-:W-:Y:S01]  /*0240*/  MOV R3, 0x270 ;  /* 0x0000027000037802 */ /* 0x000fe20000000f00 */
[----:B------:R-:W-:-:S07]  /*0250*/  IMAD.MOV.U32 R7, RZ, RZ, -0x3fdc0000 ;  /* 0xc0240000ff077424 */ /* 0x000fce00078e00ff */
[----:B0-----:R-:W-:Y:S05]  /*0260*/  CALL.REL.NOINC `($__internal_1_$__cuda_sm20_div_rn_f64_full) ;  /* 0x0000003400707944 */ /* 0x001fea0003c00000 */
[----:B------:R-:W-:Y:S02]  /*0270*/  IMAD.MOV.U32 R2, RZ, RZ, R28 ;  /* 0x000000ffff027224 */ /* 0x000fe400078e001c */
[----:B------:R-:W-:-:S07]  /*0280*/  IMAD.MOV.U32 R3, RZ, RZ, R29 ;  /* 0x000000ffff037224 */ /* 0x000fce00078e001d */
.L_x_0:
[----:B------:R-:W-:Y:S01]  /*0290*/  IMAD.MOV.U32 R4, RZ, RZ, 0x652b82fe ;  /* 0x652b82feff047424 */ /* 0x000fe200078e00ff */
[----:B------:R-:W-:Y:S01]  /*02a0*/  MOV R5, 0x3ff71547 ;  /* 0x3ff7154700057802 */ /* 0x000fe20000000f00 */
[----:B------:R-:W-:Y:S01]  /*02b0*/  UMOV UR8, 0xfefa39ef ;  /* 0xfefa39ef00087882 */ /* 0x000fe20000000000 */
[----:B------:R-:W-:Y:S01]  /*02c0*/  UMOV UR9, 0x3fe62e42 ;  /* 0x3fe62e4200097882 */ /* 0x000fe20000000000 */
[----:B------:R-:W-:Y:S01]  /*02d0*/  FSETP.GEU.AND P0, PT, |R3|, 4.1917929649353027344, PT ;  /* 0x4086232b0300780b */ /* 0x000fe20003f0e200 */
[----:B------:R-:W-:Y:S02]  /*02e0*/  BSSY.RECONVERGENT B0, `(.L_x_1) ;  /* 0x0000036000007945 */ /* 0x000fe40003800200 */
[----:B------:R-:W-:-:S08]  /*02f0*/  DFMA R4, R2, R4, 6.75539944105574400000e+15 ;  /* 0x433800000204742b */ /* 0x000fd00000000004 */
[----:B------:R-:W-:-:S08]  /*0300*/  DADD R6, R4, -6.75539944105574400000e+15 ;  /* 0xc338000004067429 */ /* 0x000fd00000000000 */
[----:B------:R-:W-:Y:S01]  /*0310*/  DFMA R8, R6, -UR8, R2 ;  /* 0x8000000806087c2b */ /* 0x000fe20008000002 */
[----:B------:R-:W-:Y:S01]  /*0320*/  UMOV UR8, 0x3b39803f ;  /* 0x3b39803f00087882 */ /* 0x000fe20000000000 */
[----:B------:R-:W-:-:S06]  /*0330*/  UMOV UR9, 0x3c7abc9e ;  /* 0x3c7abc9e00097882 */ /* 0x000fcc0000000000 */
[----:B------:R-:W-:Y:S01]  /*0340*/  DFMA R6, R6, -UR8, R8 ;  /* 0x8000000806067c2b */ /* 0x000fe20008000008 */
[----:B------:R-:W-:Y:S01]  /*0350*/  UMOV UR8, 0x69ce2bdf ;  /* 0x69ce2bdf00087882 */ /* 0x000fe20000000000 */
[----:B------:R-:W-:Y:S01]  /*0360*/  IMAD.MOV.U32 R8, RZ, RZ, -0x35dec16 ;  /* 0xfca213eaff087424 */ /* 0x000fe200078e00ff */
[----:B------:R-:W-:Y:S01]  /*0370*/  UMOV UR9, 0x3e5ade15 ;  /* 0x3e5ade1500097882 */ /* 0x000fe20000000000 */
[----:B------:R-:W-:-:S06]  /*0380*/  IMAD.MOV.U32 R9, RZ, RZ, 0x3e928af3 ;  /* 0x3e928af3ff097424 */ /* 0x000fcc00078e00ff */
[----:B------:R-:W-:Y:S01]  /*0390*/  DFMA R8, R6, UR8, R8 ;  /* 0x0000000806087c2b */ /* 0x000fe20008000008 */
[----:B------:R-:W-:Y:S01]  /*03a0*/  UMOV UR8, 0x62401315 ;  /* 0x6240131500087882 */ /* 0x000fe20000000000 */
[----:B------:R-:W-:-:S06]  /*03b0*/  UMOV UR9, 0x3ec71dee ;  /* 0x3ec71dee00097882 */ /* 0x000fcc0000000000 */
[----:B------:R-:W-:Y:S01]  /*03c0*/  DFMA R8, R6, R8, UR8 ;  /* 0x0000000806087e2b */ /* 0x000fe20008000008 */
        /* <DEDUP_REMOVED lines=20> */
[----:B------:R-:W-:-:S08]  /*0510*/  DFMA R8, R6, R8, UR8 ;  /* 0x0000000806087e2b */ /* 0x000fd00008000008 */
[----:B------:R-:W-:-:S08]  /*0520*/  DFMA R8, R6, R8, 1 ;  /* 0x3ff000000608742b */ /* 0x000fd00000000008 */
[----:B------:R-:W-:-:S10]  /*0530*/  DFMA R8, R6, R8, 1 ;  /* 0x3ff000000608742b */ /* 0x000fd40000000008 */
[----:B------:R-:W-:Y:S02]  /*0540*/  IMAD R7, R4, 0x100000, R9 ;  /* 0x0010000004077824 */ /* 0x000fe400078e0209 */
[----:B------:R-:W-:Y:S01]  /*0550*/  IMAD.MOV.U32 R6, RZ, RZ, R8 ;  /* 0x000000ffff067224 */ /* 0x000fe200078e0008 */
[----:B------:R-:W-:Y:S06]  /*0560*/  @!P0 BRA `(.L_x_2) ;  /* 0x0000000000348947 */ /* 0x000fec0003800000 */
[----:B------:R-:W-:Y:S01]  /*0570*/  FSETP.GEU.AND P1, PT, |R3|, 4.2275390625, PT ;  /* 0x408748000300780b */ /* 0x000fe20003f2e200 */
[C---:B------:R-:W-:Y:S02]  /*0580*/  DADD R6, R2.reuse, +INF ;  /* 0x7ff0000002067429 */ /* 0x040fe40000000000 */
[----:B------:R-:W-:-:S08]  /*0590*/  DSETP.GEU.AND P0, PT, R2, RZ, PT ;  /* 0x000000ff0200722a */ /* 0x000fd00003f0e000 */
[----:B------:R-:W-:Y:S02]  /*05a0*/  FSEL R6, R6, RZ, P0 ;  /* 0x000000ff06067208 */ /* 0x000fe40000000000 */
[----:B------:R-:W-:Y:S01]  /*05b0*/  @!P1 LEA.HI R5, R4, R4, RZ, 0x1 ;  /* 0x0000000404059211 */ /* 0x000fe200078f08ff */
[----:B------:R-:W-:Y:S01]  /*05c0*/  @!P1 IMAD.MOV.U32 R2, RZ, RZ, R8 ;  /* 0x000000ffff029224 */ /* 0x000fe200078e0008 */
[----:B------:R-:W-:Y:S02]  /*05d0*/  FSEL R7, R7, RZ, P0 ;  /* 0x000000ff07077208 */ /* 0x000fe40000000000 */
[----:B------:R-:W-:-:S04]  /*05e0*/  @!P1 SHF.R.S32.HI R5, RZ, 0x1, R5 ;  /* 0x00000001ff059819 */ /* 0x000fc80000011405 */
[----:B------:R-:W-:Y:S01]  /*05f0*/  @!P1 IADD3 R4, PT, PT, R4, -R5, RZ ;  /* 0x8000000504049210 */ /* 0x000fe20007ffe0ff */
[----:B------:R-:W-:-:S03]  /*0600*/  @!P1 IMAD R3, R5, 0x100000, R9 ;  /* 0x0010000005039824 */ /* 0x000fc600078e0209 */
[----:B------:R-:W-:Y:S01]  /*0610*/  @!P1 LEA R5, R4, 0x3ff00000, 0x14 ;  /* 0x3ff0000004059811 */ /* 0x000fe200078ea0ff */
[----:B------:R-:W-:-:S06]  /*0620*/  @!P1 IMAD.MOV.U32 R4, RZ, RZ, RZ ;  /* 0x000000ffff049224 */ /* 0x000fcc00078e00ff */
[----:B------:R-:W-:-:S11]  /*0630*/  @!P1 DMUL R6, R2, R4 ;  /* 0x0000000402069228 */ /* 0x000fd60000000000 */
.L_x_2:
[----:B0-----:R-:W-:Y:S05]  /*0640*/  BSYNC.RECONVERGENT B0 ;  /* 0x0000000000007941 */ /* 0x001fea0003800200 */
.L_x_1:
[----:B------:R-:W-:Y:S01]  /*0650*/  DADD R6, -R6, 1 ;  /* 0x3ff0000006067429 */ /* 0x000fe20000000100 */
[----:B------:R-:W-:Y:S01]  /*0660*/  IMAD.MOV.U32 R2, RZ, RZ, 0x1 ;  /* 0x00000001ff027424 */ /* 0x000fe200078e00ff */
[----:B------:R-:W-:Y:S01]  /*0670*/  UMOV UR8, 0x9999999a ;  /* 0x9999999a00087882 */ /* 0x000fe20000000000 */
[----:B------:R-:W-:Y:S01]  /*0680*/  UMOV UR9, 0x3fb99999 ;  /* 0x3fb9999900097882 */ /* 0x000fe20000000000 */
[----:B------:R-:W-:Y:S01]  /*0690*/  BSSY.RECONVERGENT B0, `(.L_x_3) ;  /* 0x0000015000007945 */ /* 0x000fe20003800200 */
[----:B------:R-:W-:Y:S01]  /*06a0*/  DMUL R22, R22, UR8 ;  /* 0x0000000816167c28 */ /* 0x000fe20008000000 */
[----:B------:R-:W0:Y:S09]  /*06b0*/  MUFU.RCP64H R3, R7 ;  /* 0x0000000700037308 */ /* 0x000e320000001800 */
[----:B------:R-:W-:Y:S01]  /*06c0*/  FSETP.GEU.AND P1, PT, |R23|, 6.5827683646048100446e-37, PT ;  /* 0x036000001700780b */ /* 0x000fe20003f2e200 */
[----:B0-----:R-:W-:-:S08]  /*06d0*/  DFMA R4, -R6, R2, 1 ;  /* 0x3ff000000604742b */ /* 0x001fd00000000102 */
[----:B------:R-:W-:-:S08]  /*06e0*/  DFMA R4, R4, R4, R4 ;  /* 0x000000040404722b */ /* 0x000fd00000000004 */
[----:B------:R-:W-:-:S08]  /*06f0*/  DFMA R4, R2, R4, R2 ;  /* 0x000000040204722b */ /* 0x000fd00000000002 */
[----:B------:R-:W-:-:S08]  /*0700*/  DFMA R2, -R6, R4, 1 ;  /* 0x3ff000000602742b */ /* 0x000fd00000000104 */
[----:B------:R-:W-:-:S08]  /*0710*/  DFMA R2, R4, R2, R4 ;  /* 0x000000020402722b */ /* 0x000fd00000000004 */
[----:B------:R-:W-:-:S08]  /*0720*/  DMUL R4, R22, R2 ;  /* 0x0000000216047228 */ /* 0x000fd00000000000 */
[----:B------:R-:W-:-:S08]  /*0730*/  DFMA R8, -R6, R4, R22 ;  /* 0x000000040608722b */ /* 0x000fd00000000116 */
[----:B------:R-:W-:-:S10]  /*0740*/  DFMA R2, R2, R8, R4 ;  /* 0x000000080202722b */ /* 0x000fd40000000004 */
[----:B------:R-:W-:-:S05]  /*0750*/  FFMA R4, RZ, R7, R3 ;  /* 0x00000007ff047223 */ /* 0x000fca0000000003 */
[----:B------:R-:W-:-:S13]  /*0760*/  FSETP.GT.AND P0, PT, |R4|, 1.469367938527859385e-39, PT ;  /* 0x001000000400780b */ /* 0x000fda0003f04200 */
[----:B------:R-:W-:Y:S05]  /*0770*/  @P0 BRA P1, `(.L_x_4) ;  /* 0x0000000000180947 */ /* 0x000fea0000800000 */
[----:B------:R-:W-:Y:S01]  /*0780*/  MOV R5, R22 ;  /* 0x0000001600057202 */ /* 0x000fe20000000f00 */
[----:B------:R-:W-:Y:S01]  /*0790*/  IMAD.MOV.U32 R4, RZ, RZ, R23 ;  /* 0x000000ffff047224 */ /* 0x000fe200078e0017 */
[----:B------:R-:W-:-:S07]  /*07a0*/  MOV R3, 0x7c0 ;  /* 0x000007c000037802 */ /* 0x000fce0000000f00 */
[----:B------:R-:W-:Y:S05]  /*07b0*/  CALL.REL.NOINC `($__internal_1_$__cuda_sm20_div_rn_f64_full) ;  /* 0x00000030001c7944 */ /* 0x000fea0003c00000 */
[----:B------:R-:W-:Y:S02]  /*07c0*/  IMAD.MOV.U32 R2, RZ, RZ, R28 ;  /* 0x000000ffff027224 */ /* 0x000fe400078e001c */
[----:B------:R-:W-:-:S07]  /*07d0*/  IMAD.MOV.U32 R3, RZ, RZ, R29 ;  /* 0x000000ffff037224 */ /* 0x000fce00078e001d */
.L_x_4:
[----:B------:R-:W-:Y:S05]  /*07e0*/  BSYNC.RECONVERGENT B0 ;  /* 0x0000000000007941 */ /* 0x000fea0003800200 */
.L_x_3:
[----:B------:R-:W0:Y:S01]  /*07f0*/  MUFU.RCP64H R5, -18 ;  /* 0xc032000000057908 */ /* 0x000e220000001800 */
[----:B------:R-:W-:Y:S01]  /*0800*/  MOV R8, 0x0 ;  /* 0x0000000000087802 */ /* 0x000fe20000000f00 */
[----:B------:R-:W-:Y:S01]  /*0810*/  IMAD.MOV.U32 R9, RZ, RZ, 0x40320000 ;  /* 0x40320000ff097424 */ /* 0x000fe200078e00ff */
[----:B------:R-:W-:Y:S01]  /*0820*/  DADD R10, R20, 60 ;  /* 0x404e0000140a7429 */ /* 0x000fe20000000000 */
[----:B------:R-:W-:-:S04]  /*0830*/  IMAD.MOV.U32 R4, RZ, RZ, 0x1 ;  /* 0x00000001ff047424 */ /* 0x000fc800078e00ff */
[----:B------:R1:W2:Y:S05]  /*0840*/  F2F.F32.F64 R2, R2 ;  /* 0x0000000200027310 */ /* 0x0002aa0000301000 */
[----:B------:R-:W-:Y:S01]  /*0850*/  FSETP.GEU.AND P1, PT, |R11|, 6.5827683646048100446e-37, PT ;  /* 0x036000000b00780b */ /* 0x000fe20003f2e200 */
[----:B0-----:R-:W-:-:S08]  /*0860*/  DFMA R6, R4, R8, 1 ;  /* 0x3ff000000406742b */ /* 0x001fd00000000008 */
[----:B------:R-:W-:-:S08]  /*0870*/  DFMA R6, R6, R6, R6 ;  /* 0x000000060606722b */ /* 0x000fd00000000006 */
[----:B------:R-:W-:-:S08]  /*0880*/  DFMA R6, R4, R6, R4 ;  /* 0x000000060406722b */ /* 0x000fd00000000004 */
[----:B------:R-:W-:-:S08]  /*0890*/  DFMA R4, R6, R8, 1 ;  /* 0x3ff000000604742b */ /* 0x000fd00000000008 */
[----:B------:R-:W-:-:S08]  /*08a0*/  DFMA R4, R6, R4, R6 ;  /* 0x000000040604722b */ /* 0x000fd00000000006 */
[----:B------:R-:W-:-:S08]  /*08b0*/  DMUL R6, R10, R4 ;  /* 0x000000040a067228 */ /* 0x000fd00000000000 */
[----:B------:R-:W-:-:S08]  /*08c0*/  DFMA R8, R6, 18, R10 ;  /* 0x403200000608782b */ /* 0x000fd0000000000a */
[----:B------:R-:W-:-:S10]  /*08d0*/  DFMA R4, R4, R8, R6 ;  /* 0x000000080404722b */ /* 0x000fd40000000006 */
[----:B------:R-:W-:-:S05]  /*08e0*/  FFMA R6, RZ, -2.78125, R5 ;  /* 0xc0320000ff067823 */ /* 0x000fca0000000005 */
[----:B------:R-:W-:-:S13]  /*08f0*/  FSETP.GT.AND P0, PT, |R6|, 1.469367938527859385e-39, PT ;  /* 0x001000000600780b */ /* 0x000fda0003f04200 */
[----:B-12---:R-:W-:Y:S05]  /*0900*/  @P0 BRA P1, `(.L_x_5) ;  /* 0x0000000000200947 */ /* 0x006fea0000800000 */
[----:B------:R-:W-:Y:S01]  /*0910*/  IMAD.MOV.U32 R5, RZ, RZ, R10 ;  /* 0x000000ffff057224 */ /* 0x000fe200078e000a */
[----:B------:R-:W-:Y:S01]  /*0920*/  MOV R4, R11 ;  /* 0x0000000b00047202 */ /* 0x000fe20000000f00 */
[----:B------:R-:W-:Y:S01]  /*0930*/  IMAD.MOV.U32 R6, RZ, RZ, RZ ;  /* 0x000000ffff067224 */ /* 0x000fe200078e00ff */
[----:B------:R-:W-:Y:S01]  /*0940*/  MOV R3, 0x970 ;  /* 0x0000097000037802 */ /* 0x000fe20000000f00 */
[----:B------:R-:W-:-:S07]  /*0950*/  IMAD.MOV.U32 R7, RZ, RZ, -0x3fce0000 ;  /* 0xc0320000ff077424 */ /* 0x000fce00078e00ff */
[----:B------:R-:W-:Y:S05]  /*0960*/  CALL.REL.NOINC `($__internal_1_$__cuda_sm20_div_rn_f64_full) ;  /* 0x0000002c00b07944 */ /* 0x000fea0003c00000 */
[----:B------:R-:W-:Y:S01]  /*0970*/  IMAD.MOV.U32 R4, RZ, RZ, R28 ;  /* 0x000000ffff047224 */ /* 0x000fe200078e001c */
[----:B------:R-:W-:-:S07]  /*0980*/  MOV R5, R29 ;  /* 0x0000001d00057202 */ /* 0x000fce0000000f00 */
.L_x_5:
[----:B------:R-:W-:Y:S01]  /*0990*/  IMAD.MOV.U32 R6, RZ, RZ, 0x652b82fe ;  /* 0x652b82feff067424 */ /* 0x000fe200078e00ff */
[----:B------:R-:W-:Y:S01]  /*09a0*/  UMOV UR8, 0xfefa39ef ;  /* 0xfefa39ef00087882 */ /* 0x000fe20000000000 */
[----:B------:R-:W-:Y:S01]  /*09b0*/  IMAD.MOV.U32 R7, RZ, RZ, 0x3ff71547 ;  /* 0x3ff71547ff077424 */ /* 0x000fe200078e00ff */
[----:B------:R-:W-:Y:S01]  /*09c0*/  UMOV UR9, 0x3fe62e42 ;  /* 0x3fe62e4200097882 */ /* 0x000fe20000000000 */
[----:B------:R-:W-:Y:S01]  /*09d0*/  FSETP.GEU.AND P0, PT, |R5|, 4.1917929649353027344, PT ;  /* 0x4086232b0500780b */ /* 0x000fe20003f0e200 */
[----:B------:R-:W-:Y:S03]  /*09e0*/  BSSY.RECONVERGENT B0, `(.L_x_6) ;  /* 0x0000036000007945 */ /* 0x000fe60003800200 */
        /* <DEDUP_REMOVED lines=8> */
[----:B------:R-:W-:Y:S01]  /*0a70*/  MOV R11, 0x3e928af3 ;  /* 0x3e928af3000b7802 */ /* 0x000fe20000000f00 */
[----:B------:R-:W-:-:S05]  /*0a80*/  UMOV UR9, 0x3e5ade15 ;  /* 0x3e5ade1500097882 */ /* 0x000fca0000000000 */
        /* <DEDUP_REMOVED lines=38> */
[----:B------:R-:W-:Y:S01]  /*0cf0*/  @!P1 LEA R5, R3, R11, 0x14 ;  /* 0x0000000b03059211 */ /* 0x000fe200078ea0ff */
[----:B------:R-:W-:-:S05]  /*0d00*/  @!P1 IMAD.IADD R6, R6, 0x1, -R3 ;  /* 0x0000000106069824 */ /* 0x000fca00078e0a03 */
[----:B------:R-:W-:Y:S01]  /*0d10*/  @!P1 LEA R7, R6, 0x3ff00000, 0x14 ;  /* 0x3ff0000006079811 */ /* 0x000fe200078ea0ff */
[----:B------:R-:W-:-:S06]  /*0d20*/  @!P1 IMAD.MOV.U32 R6, RZ, RZ, RZ ;  /* 0x000000ffff069224 */ /* 0x000fcc00078e00ff */
[----:B------:R-:W-:-:S11]  /*0d30*/  @!P1 DMUL R8, R4, R6 ;  /* 0x0000000604089228 */ /* 0x000fd60000000000 */
.L_x_7:
[----:B------:R-:W-:Y:S05]  /*0d40*/  BSYNC.RECONVERGENT B0 ;  /* 0x0000000000007941 */ /* 0x000fea0003800200 */
.L_x_6:
[----:B------:R-:W-:Y:S01]  /*0d50*/  DMUL R8, R8, 4 ;  /* 0x4010000008087828 */ /* 0x000fe20000000000 */
[----:B------:R-:W-:Y:S09]  /*0d60*/  BSSY.RECONVERGENT B0, `(.L_x_8) ;  /* 0x000000f000007945 */ /* 0x000ff20003800200 */
[----:B------:R-:W0:Y:S02]  /*0d70*/  F2F.F32.F64 R9, R8 ;  /* 0x0000000800097310 */ /* 0x000e240000301000 */
[----:B0-----:R-:W-:-:S06]  /*0d80*/  FADD R7, R2, R9 ;  /* 0x0000000902077221 */ /* 0x001fcc0000000000 */
[----:B------:R-:W0:Y:S08]  /*0d90*/  MUFU.RCP R3, R7 ;  /* 0x0000000700037308 */ /* 0x000e300000001000 */
[----:B------:R-:W1:Y:S01]  /*0da0*/  FCHK P0, R2, R7 ;  /* 0x0000000702007302 */ /* 0x000e620000000000 */
[----:B0-----:R-:W-:-:S04]  /*0db0*/  FFMA R4, -R7, R3, 1 ;  /* 0x3f80000007047423 */ /* 0x001fc80000000103 */
[----:B------:R-:W-:-:S04]  /*0dc0*/  FFMA R3, R3, R4, R3 ;  /* 0x0000000403037223 */ /* 0x000fc80000000003 */
[----:B------:R-:W-:-:S04]  /*0dd0*/  FFMA R4, R2, R3, RZ ;  /* 0x0000000302047223 */ /* 0x000fc800000000ff */
[----:B------:R-:W-:-:S04]  /*0de0*/  FFMA R5, -R7, R4, R2 ;  /* 0x0000000407057223 */ /* 0x000fc80000000102 */
[----:B------:R-:W-:Y:S01]  /*0df0*/  FFMA R11, R3, R5, R4 ;  /* 0x00000005030b7223 */ /* 0x000fe20000000004 */
[----:B-1----:R-:W-:Y:S06]  /*0e00*/  @!P0 BRA `(.L_x_9) ;  /* 0x0000000000108947 */ /* 0x002fec0003800000 */
[----:B------:R-:W-:Y:S01]  /*0e10*/  IMAD.MOV.U32 R3, RZ, RZ, R7 ;  /* 0x000000ffff037224 */ /* 0x000fe200078e0007 */
[----:B------:R-:W-:-:S07]  /*0e20*/  MOV R4, 0xe40 ;  /* 0x00000e4000047802 */ /* 0x000fce0000000f00 */
[----:B------:R-:W-:Y:S05]  /*0e30*/  CALL.REL.NOINC `($__internal_3_$__cuda_sm3x_div_rn_noftz_f32_slowpath) ;  /* 0x0000003000c87944 */ /* 0x000fea0003c00000 */
[----:B------:R-:W-:-:S07]  /*0e40*/  MOV R11, R2 ;  /* 0x00000002000b7202 */ /* 0x000fce0000000f00 */
.L_x_9:
[----:B------:R-:W-:Y:S05]  /*0e50*/  BSYNC.RECONVERGENT B0 ;  /* 0x0000000000007941 */ /* 0x000fea0003800200 */
.L_x_8:
[----:B------:R-:W0:Y:S01]  /*0e60*/  MUFU.RCP64H R3, -20 ;  /* 0xc034000000037908 */ /* 0x000e220000001800 */
[----:B------:R-:W-:Y:S01]  /*0e70*/  IMAD.MOV.U32 R6, RZ, RZ, 0x0 ;  /* 0x00000000ff067424 */ /* 0x000fe200078e00ff */
[----:B------:R-:W-:Y:S01]  /*0e80*/  DADD R8, R20, 58 ;  /* 0x404d000014087429 */ /* 0x000fe20000000000 */
[----:B------:R-:W-:Y:S01]  /*0e90*/  IMAD.MOV.U32 R7, RZ, RZ, 0x40340000 ;  /* 0x40340000ff077424 */ /* 0x000fe200078e00ff */
[----:B------:R1:W-:Y:S01]  /*0ea0*/  STL [R18+-0x4], R11 ;  /* 0xfffffc0b12007387 */ /* 0x0003e20000100800 */
[----:B------:R-:W-:-:S07]  /*0eb0*/  IMAD.MOV.U32 R2, RZ, RZ, 0x1 ;  /* 0x00000001ff027424 */ /* 0x000fce00078e00ff */
        /* <DEDUP_REMOVED lines=9> */
[----:B------:R-:W-:-:S05]  /*0f50*/  FFMA R4, RZ, -2.8125, R3 ;  /* 0xc0340000ff047823 */ /* 0x000fca0000000003 */
[----:B------:R-:W-:-:S13]  /*0f60*/  FSETP.GT.AND P0, PT, |R4|, 1.469367938527859385e-39, PT ;  /* 0x001000000400780b */ /* 0x000fda0003f04200 */
[----:B-1----:R-:W-:Y:S05]  /*0f70*/  @P0 BRA P1, `(.L_x_10) ;  /* 0x0000000000200947 */ /* 0x002fea0000800000 */
[----:B------:R-:W-:Y:S01]  /*0f80*/  MOV R5, R8 ;  /* 0x0000000800057202 */ /* 0x000fe20000000f00 */
[----:B------:R-:W-:Y:S01]  /*0f90*/  IMAD.MOV.U32 R4, RZ, RZ, R9 ;  /* 0x000000ffff047224 */ /* 0x000fe200078e0009 */
[----:B------:R-:W-:Y:S01]  /*0fa0*/  MOV R3, 0xfe0 ;  /* 0x00000fe000037802 */ /* 0x000fe20000000f00 */
[----:B------:R-:W-:Y:S02]  /*0fb0*/  IMAD.MOV.U32 R6, RZ, RZ, RZ ;  /* 0x000000ffff067224 */ /* 0x000fe400078e00ff */
[----:B------:R-:W-:-:S07]  /*0fc0*/  IMAD.MOV.U32 R7, RZ, RZ, -0x3fcc0000 ;  /* 0xc0340000ff077424 */ /* 0x000fce00078e00ff */
[----:B------:R-:W-:Y:S05]  /*0fd0*/  CALL.REL.NOINC `($__internal_1_$__cuda_sm20_div_rn_f64_full) ;  /* 0x0000002800147944 */ /* 0x000fea0003c00000 */
[----:B------:R-:W-:Y:S01]  /*0fe0*/  MOV R2, R28 ;  /* 0x0000001c00027202 */ /* 0x000fe20000000f00 */
[----:B------:R-:W-:-:S07]  /*0ff0*/  IMAD.MOV.U32 R3, RZ, RZ, R29 ;  /* 0x000000ffff037224 */ /* 0x000fce00078e001d */
.L_x_10:
[----:B------:R-:W-:Y:S01]  /*1000*/  IMAD.MOV.U32 R6, RZ, RZ, 0x652b82fe ;  /* 0x652b82feff067424 */ /* 0x000fe200078e00ff */
[----:B------:R-:W-:Y:S01]  /*1010*/  UMOV UR8, 0xfefa39ef ;  /* 0xfefa39ef00087882 */ /* 0x000fe20000000000 */
[----:B------:R-:W-:Y:S01]  /*1020*/  IMAD.MOV.U32 R7, RZ, RZ, 0x3ff71547 ;  /* 0x3ff71547ff077424 */ /* 0x000fe200078e00ff */
[----:B------:R-:W-:Y:S01]  /*1030*/  UMOV UR9, 0x3fe62e42 ;  /* 0x3fe62e4200097882 */ /* 0x000fe20000000000 */
[----:B------:R-:W0:Y:S01]  /*1040*/  MUFU.RCP64H R11, -10 ;  /* 0xc0240000000b7908 */ /* 0x000e220000001800 */
[----:B------:R-:W-:Y:S01]  /*1050*/  MOV R10, 0x1 ;  /* 0x00000001000a7802 */ /* 0x000fe20000000f00 */
[----:B------:R-:W-:Y:S01]  /*1060*/  BSSY.RECONVERGENT B0, `(.L_x_11) ;  /* 0x0000041000007945 */ /* 0x000fe20003800200 */
[----:B------:R-:W-:Y:S01]  /*1070*/  FSETP.GEU.AND P0, PT, |R3|, 4.1917929649353027344, PT ;  /* 0x4086232b0300780b */ /* 0x000fe20003f0e200 */
[----:B------:R-:W-:-:S08]  /*1080*/  DFMA R6, R2, R6, 6.75539944105574400000e+15 ;  /* 0x433800000206742b */ /* 0x000fd00000000006 */
[----:B------:R-:W-:-:S08]  /*1090*/  DADD R4, R6, -6.75539944105574400000e+15 ;  /* 0xc338000006047429 */ /* 0x000fd00000000000 */
[----:B------:R-:W-:Y:S01]  /*10a0*/  DFMA R8, R4, -UR8, R2 ;  /* 0x8000000804087c2b */ /* 0x000fe20008000002 */
[----:B------:R-:W-:Y:S01]  /*10b0*/  UMOV UR8, 0x3b39803f ;  /* 0x3b39803f00087882 */ /* 0x000fe20000000000 */
[----:B------:R-:W-:-:S06]  /*10c0*/  UMOV UR9, 0x3c7abc9e ;  /* 0x3c7abc9e00097882 */ /* 0x000fcc0000000000 */
[----:B------:R-:W-:Y:S01]  /*10d0*/  DFMA R4, R4, -UR8, R8 ;  /* 0x8000000804047c2b */ /* 0x000fe20008000008 */
[----:B------:R-:W-:Y:S01]  /*10e0*/  UMOV UR8, 0x69ce2bdf ;  /* 0x69ce2bdf00087882 */ /* 0x000fe20000000000 */
[----:B------:R-:W-:Y:S01]  /*10f0*/  MOV R8, 0xfca213ea ;  /* 0xfca213ea00087802 */ /* 0x000fe20000000f00 */
[----:B------:R-:W-:Y:S01]  /*1100*/  IMAD.MOV.U32 R9, RZ, RZ, 0x3e928af3 ;  /* 0x3e928af3ff097424 */ /* 0x000fe200078e00ff */
        /* <DEDUP_REMOVED lines=12> */
[----:B------:R-:W-:Y:S01]  /*11d0*/  IMAD.MOV.U32 R8, RZ, RZ, 0x0 ;  /* 0x00000000ff087424 */ /* 0x000fe200078e00ff */
[----:B------:R-:W-:Y:S01]  /*11e0*/  UMOV UR9, 0x3f56c16c ;  /* 0x3f56c16c00097882 */ /* 0x000fe20000000000 */
[----:B------:R-:W-:-:S04]  /*11f0*/  IMAD.MOV.U32 R9, RZ, RZ, 0x40240000 ;  /* 0x40240000ff097424 */ /* 0x000fc800078e00ff */
[----:B------:R-:W-:Y:S01]  /*1200*/  DFMA R12, R4, R12, UR8 ;  /* 0x00000008040c7e2b */ /* 0x000fe2000800000c */
[----:B------:R-:W-:Y:S01]  /*1210*/  UMOV UR8, 0x11122322 ;  /* 0x1112232200087882 */ /* 0x000fe20000000000 */
[----:B0-----:R-:W-:Y:S01]  /*1220*/  DFMA R14, R10, R8, 1 ;  /* 0x3ff000000a0e742b */ /* 0x001fe20000000008 */
[----:B------:R-:W-:-:S05]  /*1230*/  UMOV UR9, 0x3f811111 ;  /* 0x3f81111100097882 */ /* 0x000fca0000000000 */
[----:B------:R-:W-:Y:S01]  /*1240*/  DFMA R12, R4, R12, UR8 ;  /* 0x00000008040c7e2b */ /* 0x000fe2000800000c */
[----:B------:R-:W-:Y:S01]  /*1250*/  UMOV UR8, 0x555502a1 ;  /* 0x555502a100087882 */ /* 0x000fe20000000000 */
[----:B------:R-:W-:Y:S01]  /*1260*/  DFMA R14, R14, R14, R14 ;  /* 0x0000000e0e0e722b */ /* 0x000fe2000000000e */
[----:B------:R-:W-:-:S05]  /*1270*/  UMOV UR9, 0x3fa55555 ;  /* 0x3fa5555500097882 */ /* 0x000fca0000000000 */
[----:B------:R-:W-:Y:S01]  /*1280*/  DFMA R12, R4, R12, UR8 ;  /* 0x00000008040c7e2b */ /* 0x000fe2000800000c */
[----:B------:R-:W-:Y:S01]  /*1290*/  UMOV UR8, 0x55555511 ;  /* 0x5555551100087882 */ /* 0x000fe20000000000 */
[----:B------:R-:W-:Y:S01]  /*12a0*/  DFMA R14, R10, R14, R10 ;  /* 0x0000000e0a0e722b */ /* 0x000fe2000000000a */
[----:B------:R-:W-:-:S05]  /*12b0*/  UMOV UR9, 0x3fc55555 ;  /* 0x3fc5555500097882 */ /* 0x000fca0000000000 */
[----:B------:R-:W-:Y:S01]  /*12c0*/  DFMA R12, R4, R12, UR8 ;  /* 0x00000008040c7e2b */ /* 0x000fe2000800000c */
[----:B------:R-:W-:Y:S01]  /*12d0*/  UMOV UR8, 0xb ;  /* 0x0000000b00087882 */ /* 0x000fe20000000000 */
[----:B------:R-:W-:Y:S01]  /*12e0*/  DFMA R10, R14, R8, 1 ;  /* 0x3ff000000e0a742b */ /* 0x000fe20000000008 */
[----:B------:R-:W-:Y:S01]  /*12f0*/  UMOV UR9, 0x3fe00000 ;  /* 0x3fe0000000097882 */ /* 0x000fe20000000000 */
[----:B------:R-:W-:-:S04]  /*1300*/  DADD R8, R20, 28 ;  /* 0x403c000014087429 */ /* 0x000fc80000000000 */
[----:B------:R-:W-:Y:S02]  /*1310*/  DFMA R12, R4, R12, UR8 ;  /* 0x00000008040c7e2b */ /* 0x000fe4000800000c */
[----:B------:R-:W-:-:S06]  /*1320*/  DFMA R14, R14, R10, R14 ;  /* 0x0000000a0e0e722b */ /* 0x000fcc000000000e */
[----:B------:R-:W-:Y:S02]  /*1330*/  DFMA R10, R4, R12, 1 ;  /* 0x3ff00000040a742b */ /* 0x000fe4000000000c */
[----:B------:R-:W-:-:S06]  /*1340*/  DMUL R12, R14, R8 ;  /* 0x000000080e0c7228 */ /* 0x000fcc0000000000 */
[----:B------:R-:W-:Y:S02]  /*1350*/  DFMA R10, R4, R10, 1 ;  /* 0x3ff00000040a742b */ /* 0x000fe4000000000a */
[----:B------:R-:W-:-:S08]  /*1360*/  DFMA R4, R12, 10, R8 ;  /* 0x402400000c04782b */ /* 0x000fd00000000008 */
[----:B------:R-:W-:Y:S01]  /*1370*/  DFMA R4, R14, R4, R12 ;  /* 0x000000040e04722b */ /* 0x000fe2000000000c */
[----:B------:R-:W-:Y:S02]  /*1380*/  IMAD R13, R6, 0x100000, R11 ;  /* 0x00100000060d7824 */ /* 0x000fe400078e020b */
[----:B------:R-:W-:Y:S01]  /*1390*/  IMAD.MOV.U32 R12, RZ, RZ, R10 ;  /* 0x000000ffff0c7224 */ /* 0x000fe200078e000a */
[----:B------:R-:W-:Y:S07]  /*13a0*/  @!P0 BRA `(.L_x_12) ;  /* 0x0000000000308947 */ /* 0x000fee0003800000 */
[----:B------:R-:W-:Y:S01]  /*13b0*/  FSETP.GEU.AND P1, PT, |R3|, 4.2275390625, PT ;  /* 0x408748000300780b */ /* 0x000fe20003f2e200 */
[C---:B------:R-:W-:Y:S02]  /*13c0*/  DADD R12, R2.reuse, +INF ;  /* 0x7ff00000020c7429 */ /* 0x040fe40000000000 */
[----:B------:R-:W-:-:S08]  /*13d0*/  DSETP.GEU.AND P0, PT, R2, RZ, PT ;  /* 0x000000ff0200722a */ /* 0x000fd00003f0e000 */
[----:B------:R-:W-:Y:S02]  /*13e0*/  FSEL R12, R12, RZ, P0 ;  /* 0x000000ff0c0c7208 */ /* 0x000fe40000000000 */
[----:B------:R-:W-:Y:S02]  /*13f0*/  @!P1 LEA.HI R7, R6, R6, RZ, 0x1 ;  /* 0x0000000606079211 */ /* 0x000fe400078f08ff */
[----:B------:R-:W-:Y:S02]  /*1400*/  FSEL R13, R13, RZ, P0 ;  /* 0x000000ff0d0d7208 */ /* 0x000fe40000000000 */
[----:B------:R-:W-:-:S04]  /*1410*/  @!P1 SHF.R.S32.HI R7, RZ, 0x1, R7 ;  /* 0x00000001ff079819 */ /* 0x000fc80000011407 */
[----:B------:R-:W-:Y:S01]  /*1420*/  @!P1 LEA R11, R7, R11, 0x14 ;  /* 0x0000000b070b9211 */ /* 0x000fe200078ea0ff */
[----:B------:R-:W-:-:S05]  /*1430*/  @!P1 IMAD.IADD R2, R6, 0x1, -R7 ;  /* 0x0000000106029824 */ /* 0x000fca00078e0a07 */
[----:B------:R-:W-:Y:S01]  /*1440*/  @!P1 LEA R3, R2, 0x3ff00000, 0x14 ;  /* 0x3ff0000002039811 */ /* 0x000fe200078ea0ff */
[----:B------:R-:W-:-:S06]  /*1450*/  @!P1 IMAD.MOV.U32 R2, RZ, RZ, RZ ;  /* 0x000000ffff029224 */ /* 0x000fcc00078e00ff */
[----:B------:R-:W-:-:S11]  /*1460*/  @!P1 DMUL R12, R10, R2 ;  /* 0x000000020a0c9228 */ /* 0x000fd60000000000 */
.L_x_12:
[----:B------:R-:W-:Y:S05]  /*1470*/  BSYNC.RECONVERGENT B0 ;  /* 0x0000000000007941 */ /* 0x000fea0003800200 */
.L_x_11:
[----:B------:R-:W-:Y:S01]  /*1480*/  UMOV UR8, 0x1eb851ec ;  /* 0x1eb851ec00087882 */ /* 0x000fe20000000000 */
[----:B------:R-:W-:Y:S01]  /*1490*/  UMOV UR9, 0x3fb1eb85 ;  /* 0x3fb1eb8500097882 */ /* 0x000fe20000000000 */
[----:B------:R-:W-:Y:S01]  /*14a0*/  FFMA R6, RZ, -2.5625, R5 ;  /* 0xc0240000ff067823 */ /* 0x000fe20000000005 */
[----:B------:R-:W-:Y:S01]  /*14b0*/  DMUL R2, R12, UR8 ;  /* 0x000000080c027c28 */ /* 0x000fe20008000000 */
[----:B------:R-:W-:-:S03]  /*14c0*/  FSETP.GEU.AND P1, PT, |R9|, 6.5827683646048100446e-37, PT ;  /* 0x036000000900780b */ /* 0x000fc60003f2e200 */
[----:B------:R-:W-:-:S06]  /*14d0*/  FSETP.GT.AND P0, PT, |R6|, 1.469367938527859385e-39, PT ;  /* 0x001000000600780b */ /* 0x000fcc0003f04200 */
[----:B------:R0:W1:Y:S07]  /*14e0*/  F2F.F32.F64 R2, R2 ;  /* 0x0000000200027310 */ /* 0x00006e0000301000 */
[----:B------:R-:W-:Y:S05]  /*14f0*/  @P0 BRA P1, `(.L_x_13) ;  /* 0x0000000000200947 */ /* 0x000fea0000800000 */
[----:B------:R-:W-:Y:S01]  /*1500*/  IMAD.MOV.U32 R5, RZ, RZ, R8 ;  /* 0x000000ffff057224 */ /* 0x000fe200078e0008 */
[----:B------:R-:W-:Y:S01]  /*1510*/  MOV R6, RZ ;  /* 0x000000ff00067202 */ /* 0x000fe20000000f00 */
[----:B------:R-:W-:Y:S01]  /*1520*/  IMAD.MOV.U32 R4, RZ, RZ, R9 ;  /* 0x000000ffff047224 */ /* 0x000fe200078e0009 */
[----:B0-----:R-:W-:Y:S01]  /*1530*/  MOV R3, 0x1560 ;  /* 0x0000156000037802 */ /* 0x001fe20000000f00 */
[----:B------:R-:W-:-:S07]  /*1540*/  IMAD.MOV.U32 R7, RZ, RZ, -0x3fdc0000 ;  /* 0xc0240000ff077424 */ /* 0x000fce00078e00ff */
[----:B-1----:R-:W-:Y:S05]  /*1550*/  CALL.REL.NOINC `($__internal_1_$__cuda_sm20_div_rn_f64_full) ;  /* 0x0000002000b47944 */ /* 0x002fea0003c00000 */
[----:B------:R-:W-:Y:S02]  /*1560*/  IMAD.MOV.U32 R4, RZ, RZ, R28 ;  /* 0x000000ffff047224 */ /* 0x000fe400078e001c */
[----:B------:R-:W-:-:S07]  /*1570*/  IMAD.MOV.U32 R5, RZ, RZ, R29 ;  /* 0x000000ffff057224 */ /* 0x000fce00078e001d */
.L_x_13:
[----:B------:R-:W-:Y:S01]  /*1580*/  MOV R6, 0x652b82fe ;  /* 0x652b82fe00067802 */ /* 0x000fe20000000f00 */
[----:B------:R-:W-:Y:S01]  /*1590*/  IMAD.MOV.U32 R7, RZ, RZ, 0x3ff71547 ;  /* 0x3ff71547ff077424 */ /* 0x000fe200078e00ff */
        /* <DEDUP_REMOVED lines=41> */
[----:B------:R-:W-:Y:S01]  /*1830*/  LEA R9, R6, R11, 0x14 ;  /* 0x0000000b06097211 */ /* 0x000fe200078ea0ff */
[----:B------:R-:W-:Y:S01]  /*1840*/  IMAD.MOV.U32 R8, RZ, RZ, R10 ;  /* 0x000000ffff087224 */ /* 0x000fe200078e000a */
[----:B------:R-:W-:Y:S06]  /*1850*/  @!P0 BRA `(.L_x_15) ;  /* 0x0000000000348947 */ /* 0x000fec0003800000 */
[----:B------:R-:W-:Y:S01]  /*1860*/  FSETP.GEU.AND P1, PT, |R5|, 4.2275390625, PT ;  /* 0x408748000500780b */ /* 0x000fe20003f2e200 */
[C---:B------:R-:W-:Y:S02]  /*1870*/  DADD R8, R4.reuse, +INF ;  /* 0x7ff0000004087429 */ /* 0x040fe40000000000 */
[----:B------:R-:W-:-:S08]  /*1880*/  DSETP.GEU.AND P0, PT, R4, RZ, PT ;  /* 0x000000ff0400722a */ /* 0x000fd00003f0e000 */
[----:B------:R-:W-:Y:S02]  /*1890*/  FSEL R8, R8, RZ, P0 ;  /* 0x000000ff08087208 */ /* 0x000fe40000000000 */
[----:B0-----:R-:W-:Y:S02]  /*18a0*/  @!P1 LEA.HI R3, R6, R6, RZ, 0x1 ;  /* 0x0000000606039211 */ /* 0x001fe400078f08ff */
[----:B------:R-:W-:Y:S02]  /*18b0*/  @!P1 MOV R4, R10 ;  /* 0x0000000a00049202 */ /* 0x000fe40000000f00 */
[----:B------:R-:W-:Y:S02]  /*18c0*/  @!P1 SHF.R.S32.HI R3, RZ, 0x1, R3 ;  /* 0x00000001ff039819 */ /* 0x000fe40000011403 */
[----:B------:R-:W-:-:S03]  /*18d0*/  FSEL R9, R9, RZ, P0 ;  /* 0x000000ff09097208 */ /* 0x000fc60000000000 */
[----:B------:R-:W-:Y:S02]  /*18e0*/  @!P1 IMAD.IADD R6, R6, 0x1, -R3 ;  /* 0x0000000106069824 */ /* 0x000fe400078e0a03 */
[----:B------:R-:W-:-:S03]  /*18f0*/  @!P1 IMAD R5, R3, 0x100000, R11 ;  /* 0x0010000003059824 */ /* 0x000fc600078e020b */
[----:B------:R-:W-:Y:S01]  /*1900*/  @!P1 LEA R7, R6, 0x3ff00000, 0x14 ;  /* 0x3ff0000006079811 */ /* 0x000fe200078ea0ff */
[----:B------:R-:W-:-:S06]  /*1910*/  @!P1 IMAD.MOV.U32 R6, RZ, RZ, RZ ;  /* 0x000000ffff069224 */ /* 0x000fcc00078e00ff */
[----:B------:R-:W-:-:S11]  /*1920*/  @!P1 DMUL R8, R4, R6 ;  /* 0x0000000604089228 */ /* 0x000fd60000000000 */
.L_x_15:
[----:B------:R-:W-:Y:S05]  /*1930*/  BSYNC.RECONVERGENT B0 ;  /* 0x0000000000007941 */ /* 0x000fea0003800200 */
.L_x_14:
[----:B------:R-:W-:Y:S01]  /*1940*/  DADD R10, R8, 1 ;  /* 0x3ff00000080a7429 */ /* 0x000fe20000000000 */
[----:B------:R-:W-:Y:S05]  /*1950*/  BSSY.RECONVERGENT B0, `(.L_x_16) ;  /* 0x0000010000007945 */ /* 0x000fea0003800200 */
[----:B------:R-:W2:Y:S04]  /*1960*/  MUFU.RCP64H R5, R11 ;  /* 0x0000000b00057308 */ /* 0x000ea80000001800 */
[----:B------:R-:W-:-:S05]  /*1970*/  VIADD R4, R11, 0x300402 ;  /* 0x003004020b047836 */ /* 0x000fca0000000000 */
[----:B------:R-:W-:Y:S01]  /*1980*/  FSETP.GEU.AND P0, PT, |R4|, 5.8789094863358348022e-39, PT ;  /* 0x004004020400780b */ /* 0x000fe20003f0e200 */
[----:B--2---:R-:W-:-:S08]  /*1990*/  DFMA R6, -R10, R4, 1 ;  /* 0x3ff000000a06742b */ /* 0x004fd00000000104 */
[----:B------:R-:W-:-:S08]  /*19a0*/  DFMA R6, R6, R6, R6 ;  /* 0x000000060606722b */ /* 0x000fd00000000006 */
[----:B------:R-:W-:-:S08]  /*19b0*/  DFMA R6, R4, R6, R4 ;  /* 0x000000060406722b */ /* 0x000fd00000000004 */
[----:B------:R-:W-:-:S08]  /*19c0*/  DFMA R8, -R10, R6, 1 ;  /* 0x3ff000000a08742b */ /* 0x000fd00000000106 */
[----:B------:R-:W-:Y:S01]  /*19d0*/  DFMA R6, R6, R8, R6 ;  /* 0x000000080606722b */ /* 0x000fe20000000006 */
[----:B------:R-:W-:Y:S10]  /*19e0*/  @P0 BRA `(.L_x_17) ;  /* 0x0000000000180947 */ /* 0x000ff40003800000 */
[----:B0-----:R-:W-:Y:S02]  /*19f0*/  LOP3.LUT R3, R11, 0x7fffffff, RZ, 0xc0, !PT ;  /* 0x7fffffff0b037812 */ /* 0x001fe400078ec0ff */
[----:B------:R-:W-:-:S03]  /*1a00*/  MOV R6, 0x1a30 ;  /* 0x00001a3000067802 */ /* 0x000fc60000000f00 */
[----:B------:R-:W-:-:S07]  /*1a10*/  VIADD R3, R3, 0xfff00000 ;  /* 0xfff0000003037836 */ /* 0x000fce0000000000 */
[----:B-1----:R-:W-:Y:S05]  /*1a20*/  CALL.REL.NOINC `($__internal_0_$__cuda_sm20_dblrcp_rn_slowpath_v3) ;  /* 0x0000001800d87944 */ /* 0x002fea0003c00000 */
[----:B------:R-:W-:Y:S01]  /*1a30*/  MOV R6, R8 ;  /* 0x0000000800067202 */ /* 0x000fe20000000f00 */
[----:B------:R-:W-:-:S07]  /*1a40*/  IMAD.MOV.U32 R7, RZ, RZ, R9 ;  /* 0x000000ffff077224 */ /* 0x000fce00078e0009 */
.L_x_17:
[----:B------:R-:W-:Y:S05]  /*1a50*/  BSYNC.RECONVERGENT B0 ;  /* 0x0000000000007941 */ /* 0x000fea0003800200 */
.L_x_16:
[----:B0-----:R-:W1:Y:S01]  /*1a60*/  F2F.F32.F64 R3, R6 ;  /* 0x0000000600037310 */ /* 0x001e620000301000 */
[----:B------:R-:W-:Y:S01]  /*1a70*/  BSSY.RECONVERGENT B0, `(.L_x_18) ;  /* 0x000000d000007945 */ /* 0x000fe20003800200 */
[----:B-1----:R-:W-:-:S06]  /*1a80*/  FADD R3, R2, R3 ;  /* 0x0000000302037221 */ /* 0x002fcc0000000000 */
        /* <DEDUP_REMOVED lines=8> */
[----:B------:R-:W-:-:S07]  /*1b10*/  MOV R4, 0x1b30 ;  /* 0x00001b3000047802 */ /* 0x000fce0000000f00 */
[----:B------:R-:W-:Y:S05]  /*1b20*/  CALL.REL.NOINC `($__internal_3_$__cuda_sm3x_div_rn_noftz_f32_slowpath) ;  /* 0x00000024008c7944 */ /* 0x000fea0003c00000 */
[----:B------:R-:W-:-:S07]  /*1b30*/  IMAD.MOV.U32 R4, RZ, RZ, R2 ;  /* 0x000000ffff047224 */ /* 0x000fce00078e0002 */
.L_x_19:
[----:B------:R-:W-:Y:S05]  /*1b40*/  BSYNC.RECONVERGENT B0 ;  /* 0x0000000000007941 */ /* 0x000fea0003800200 */
.L_x_18:
[----:B------:R-:W-:Y:S01]  /*1b50*/  VIADD R2, R3, 0x1800000 ;  /* 0x0180000003027836 */ /* 0x000fe20000000000 */
[----:B------:R-:W-:Y:S04]  /*1b60*/  BSSY.RECONVERGENT B0, `(.L_x_20) ;  /* 0x000000c000007945 */ /* 0x000fe80003800200 */
[----:B------:R-:W-:-:S04]  /*1b70*/  LOP3.LUT R2, R2, 0x7f800000, RZ, 0xc0, !PT ;  /* 0x7f80000002027812 */ /* 0x000fc800078ec0ff */
[----:B------:R-:W-:-:S13]  /*1b80*/  ISETP.GT.U32.AND P0, PT, R2, 0x1ffffff, PT ;  /* 0x01ffffff0200780c */ /* 0x000fda0003f04070 */
[----:B------:R-:W-:Y:S05]  /*1b90*/  @P0 BRA `(.L_x_21) ;  /* 0x0000000000100947 */ /* 0x000fea0003800000 */
[----:B------:R-:W-:Y:S02]  /*1ba0*/  MOV R2, R3 ;  /* 0x0000000300027202 */ /* 0x000fe40000000f00 */
[----:B------:R-:W-:-:S07]  /*1bb0*/  MOV R6, 0x1bd0 ;  /* 0x00001bd000067802 */ /* 0x000fce0000000f00 */
[----:B------:R-:W-:Y:S05]  /*1bc0*/  CALL.REL.NOINC `($__internal_2_$__cuda_sm20_rcp_rn_f32_slowpath) ;  /* 0x0000002000947944 */ /* 0x000fea0003c00000 */
[----:B------:R-:W-:Y:S05]  /*1bd0*/  BRA `(.L_x_22) ;  /* 0x0000000000107947 */ /* 0x000fea0003800000 */
.L_x_21:
[----:B------:R-:W0:Y:S02]  /*1be0*/  MUFU.RCP R5, R3 ;  /* 0x0000000300057308 */ /* 0x000e240000001000 */
[----:B0-----:R-:W-:-:S04]  /*1bf0*/  FFMA R2, R3, R5, -1 ;  /* 0xbf80000003027423 */ /* 0x001fc80000000005 */
[----:B------:R-:W-:-:S04]  /*1c00*/  FADD.FTZ R2, -R2, -RZ ;  /* 0x800000ff02027221 */ /* 0x000fc80000010100 */
[----:B------:R-:W-:-:S07]  /*1c10*/  FFMA R5, R5, R2, R5 ;  /* 0x0000000205057223 */ /* 0x000fce0000000005 */
.L_x_22:
[----:B------:R-:W-:Y:S05]  /*1c20*/  BSYNC.RECONVERGENT B0 ;  /* 0x0000000000007941 */ /* 0x000fea0003800200 */
.L_x_20:
[----:B------:R-:W0:Y:S01]  /*1c30*/  MUFU.RCP64H R3, -10 ;  /* 0xc024000000037908 */ /* 0x000e220000001800 */
[----:B------:R-:W-:Y:S01]  /*1c40*/  IMAD.MOV.U32 R6, RZ, RZ, 0x0 ;  /* 0x00000000ff067424 */ /* 0x000fe200078e00ff */
[----:B------:R-:W-:Y:S01]  /*1c50*/  DADD R22, R20, 34 ;  /* 0x4041000014167429 */ /* 0x000fe20000000000 */
[----:B------:R-:W-:Y:S01]  /*1c60*/  IMAD.MOV.U32 R7, RZ, RZ, 0x40240000 ;  /* 0x40240000ff077424 */ /* 0x000fe200078e00ff */
[----:B------:R1:W-:Y:S01]  /*1c70*/  STL.64 [R18], R4 ;  /* 0x0000000412007387 */ /* 0x0003e20000100a00 */
        /* <DEDUP_REMOVED lines=10> */
[----:B------:R-:W-:-:S05]  /*1d20*/  FFMA R6, RZ, -2.5625, R3 ;  /* 0xc0240000ff067823 */ /* 0x000fca0000000003 */
        /* <DEDUP_REMOVED lines=10> */
.L_x_23:
        /* <DEDUP_REMOVED lines=59> */
.L_x_25:
[----:B------:R-:W-:Y:S05]  /*2180*/  BSYNC.RECONVERGENT B0 ;  /* 0x0000000000007941 */ /* 0x000fea0003800200 */
.L_x_24:
[----:B------:R-:W-:Y:S01]  /*2190*/  DADD R6, -R6, 1 ;  /* 0x3ff0000006067429 */ /* 0x000fe20000000100 */
[----:B------:R-:W-:Y:S01]  /*21a0*/  MOV R2, 0x1 ;  /* 0x0000000100027802 */ /* 0x000fe20000000f00 */
        /* <DEDUP_REMOVED lines=17> */
[----:B------:R-:W-:Y:S01]  /*22c0*/  IMAD.MOV.U32 R5, RZ, RZ, R22 ;  /* 0x000000ffff057224 */ /* 0x000fe200078e0016 */
[----:B------:R-:W-:Y:S01]  /*22d0*/  MOV R3, 0x2300 ;  /* 0x0000230000037802 */ /* 0x000fe20000000f00 */
[----:B------:R-:W-:-:S07]  /*22e0*/  IMAD.MOV.U32 R4, RZ, RZ, R23 ;  /* 0x000000ffff047224 */ /* 0x000fce00078e0017 */
[----:B------:R-:W-:Y:S05]  /*22f0*/  CALL.REL.NOINC `($__internal_1_$__cuda_sm20_div_rn_f64_full) ;  /* 0x00000014004c7944 */ /* 0x000fea0003c00000 */
[----:B------:R-:W-:Y:S01]  /*2300*/  IMAD.MOV.U32 R2, RZ, RZ, R28 ;  /* 0x000000ffff027224 */ /* 0x000fe200078e001c */
[----:B------:R-:W-:-:S07]  /*2310*/  MOV R3, R29 ;  /* 0x0000001d00037202 */ /* 0x000fce0000000f00 */
.L_x_27:
[----:B------:R-:W-:Y:S05]  /*2320*/  BSYNC.RECONVERGENT B0 ;  /* 0x0000000000007941 */ /* 0x000fea0003800200 */
.L_x_26:
[----:B------:R-:W0:Y:S01]  /*2330*/  MUFU.RCP64H R5, -80 ;  /* 0xc054000000057908 */ /* 0x000e220000001800 */
[----:B------:R-:W-:Y:S01]  /*2340*/  IMAD.MOV.U32 R8, RZ, RZ, 0x0 ;  /* 0x00000000ff087424 */ /* 0x000fe200078e00ff */
[----:B------:R-:W-:Y:S01]  /*2350*/  DADD R20, R20, 44 ;  /* 0x4046000014147429 */ /* 0x000fe20000000000 */
[----:B------:R-:W-:Y:S02]  /*2360*/  IMAD.MOV.U32 R9, RZ, RZ, 0x40540000 ;  /* 0x40540000ff097424 */ /* 0x000fe400078e00ff */
[----:B------:R-:W-:-:S03]  /*2370*/  IMAD.MOV.U32 R4, RZ, RZ, 0x1 ;  /* 0x00000001ff047424 */ /* 0x000fc600078e00ff */
[----:B------:R1:W2:Y:S04]  /*2380*/  F2F.F32.F64 R2, R2 ;  /* 0x0000000200027310 */ /* 0x0002a80000301000 */
        /* <DEDUP_REMOVED lines=9> */
[----:B------:R-:W-:-:S05]  /*2420*/  FFMA R6, RZ, -3.3125, R5 ;  /* 0xc0540000ff067823 */ /* 0x000fca0000000005 */
[----:B------:R-:W-:-:S13]  /*2430*/  FSETP.GT.AND P0, PT, |R6|, 1.469367938527859385e-39, PT ;  /* 0x001000000600780b */ /* 0x000fda0003f04200 */
[----:B-12---:R-:W-:Y:S05]  /*2440*/  @P0 BRA P1, `(.L_x_28) ;  /* 0x0000000000200947 */ /* 0x006fea0000800000 */
        /* <DEDUP_REMOVED lines=8> */
.L_x_28:
        /* <DEDUP_REMOVED lines=59> */
.L_x_30:
[----:B------:R-:W-:Y:S05]  /*2880*/  BSYNC.RECONVERGENT B0 ;  /* 0x0000000000007941 */ /* 0x000fea0003800200 */
.L_x_29:
[----:B------:R-:W-:Y:S01]  /*2890*/  DMUL R8, R8, 0.125 ;  /* 0x3fc0000008087828 */ /* 0x000fe20000000000 */
[----:B------:R-:W-:Y:S05]  /*28a0*/  BSSY.RECONVERGENT B0, `(.L_x_31) ;  /* 0x000000e000007945 */ /* 0x000fea0003800200 */
        /* <DEDUP_REMOVED lines=12> */
[----:B------:R-:W-:-:S07]  /*2970*/  MOV R4, R2 ;  /* 0x0000000200047202 */ /* 0x000fce0000000f00 */
.L_x_32:
[----:B------:R-:W-:Y:S05]  /*2980*/  BSYNC.RECONVERGENT B0 ;  /* 0x0000000000007941 */ /* 0x000fea0003800200 */
.L_x_31:
[----:B------:R-:W-:Y:S01]  /*2990*/  VIADD R2, R3, 0x1800000 ;  /* 0x0180000003027836 */ /* 0x000fe20000000000 */
[----:B------:R-:W-:Y:S04]  /*29a0*/  BSSY.RECONVERGENT B0, `(.L_x_33) ;  /* 0x000000c000007945 */ /* 0x000fe80003800200 */
[----:B------:R-:W-:-:S04]  /*29b0*/  LOP3.LUT R2, R2, 0x7f800000, RZ, 0xc0, !PT ;  /* 0x7f80000002027812 */ /* 0x000fc800078ec0ff */
[----:B------:R-:W-:-:S13]  /*29c0*/  ISETP.GT.U32.AND P0, PT, R2, 0x1ffffff, PT ;  /* 0x01ffffff0200780c */ /* 0x000fda0003f04070 */
[----:B------:R-:W-:Y:S05]  /*29d0*/  @P0 BRA `(.L_x_34) ;  /* 0x0000000000100947 */ /* 0x000fea0003800000 */
[----:B------:R-:W-:Y:S01]  /*29e0*/  IMAD.MOV.U32 R2, RZ, RZ, R3 ;  /* 0x000000ffff027224 */ /* 0x000fe200078e0003 */
[----:B------:R-:W-:-:S07]  /*29f0*/  MOV R6, 0x2a10 ;  /* 0x00002a1000067802 */ /* 0x000fce0000000f00 */
[----:B------:R-:W-:Y:S05]  /*2a00*/  CALL.REL.NOINC `($__internal_2_$__cuda_sm20_rcp_rn_f32_slowpath) ;  /* 0x0000001400047944 */ /* 0x000fea0003c00000 */
[----:B------:R-:W-:Y:S05]  /*2a10*/  BRA `(.L_x_35) ;  /* 0x0000000000107947 */ /* 0x000fea0003800000 */
.L_x_34:
[----:B------:R-:W0:Y:S02]  /*2a20*/  MUFU.RCP R5, R3 ;  /* 0x0000000300057308 */ /* 0x000e240000001000 */
[----:B0-----:R-:W-:-:S04]  /*2a30*/  FFMA R2, R3, R5, -1 ;  /* 0xbf80000003027423 */ /* 0x001fc80000000005 */
[----:B------:R-:W-:-:S04]  /*2a40*/  FADD.FTZ R2, -R2, -RZ ;  /* 0x800000ff02027221 */ /* 0x000fc80000010100 */
[----:B------:R-:W-:-:S07]  /*2a50*/  FFMA R5, R5, R2, R5 ;  /* 0x0000000205057223 */ /* 0x000fce0000000005 */
.L_x_35:
[----:B------:R-:W-:Y:S05]  /*2a60*/  BSYNC.RECONVERGENT B0 ;  /* 0x0000000000007941 */ /* 0x000fea0003800200 */
.L_x_33:
[----:B------:R0:W-:Y:S02]  /*2a70*/  STL.64 [R18+0x8], R4 ;  /* 0x0000080412007387 */ /* 0x0001e40000100a00 */
[----:B0-----:R-:W-:Y:S01]  /*2a80*/  VIADD R18, R18, 0x18 ;  /* 0x0000001812127836 */ /* 0x001fe20000000000 */
[----:B------:R-:W-:Y:S06]  /*2a90*/  BRA.U UP0, `(.L_x_36) ;  /* 0xffffffd500747547 */ /* 0x000fec000b83ffff */
[----:B------:R-:W0:Y:S01]  /*2aa0*/  S2R R3, SR_TID.X ;  /* 0x0000000000037919 */ /* 0x000e220000002100 */
[----:B------:R-:W1:Y:S01]  /*2ab0*/  LDC.64 R18, c[0x0][0x380] ;  /* 0x0000e000ff127b82 */ /* 0x000e620000000a00 */
[----:B------:R-:W0:Y:S01]  /*2ac0*/  LDCU UR4, c[0x0][0x360] ;  /* 0x00006c00ff0477ac */ /* 0x000e220008000800 */
[----:B------:R-:W0:Y:S06]  /*2ad0*/  S2R R2, SR_CTAID.X ;  /* 0x0000000000027919 */ /* 0x000e2c0000002500 */
[----:B------:R-:W2:Y:S08]  /*2ae0*/  LDC.64 R20, c[0x0][0x390] ;  /* 0x0000e400ff147b82 */ /* 0x000eb00000000a00 */
[----:B------:R-:W3:Y:S01]  /*2af0*/  LDC.64 R22, c[0x0][0x388] ;  /* 0x0000e200ff167b82 */ /* 0x000ee20000000a00 */
[----:B0-----:R-:W-:-:S04]  /*2b00*/  IMAD R3, R2, UR4, R3 ;  /* 0x0000000402037c24 */ /* 0x001fc8000f8e0203 */
[----:B-1----:R-:W-:-:S05]  /*2b10*/  IMAD.WIDE R18, R3, 0x4, R18 ;  /* 0x0000000403127825 */ /* 0x002fca00078e0212 */
[----:B------:R0:W5:Y:S01]  /*2b20*/  LDG.E R2, desc[UR6][R18.64] ;  /* 0x0000000612027981 */ /* 0x000162000c1e1900 */
[C---:B--2---:R-:W-:Y:S01]  /*2b30*/  IMAD.WIDE R20, R3.reuse, 0x4, R20 ;  /* 0x0000000403147825 */ /* 0x044fe200078e0214 */
[----:B------:R-:W-:Y:S01]  /*2b40*/  UMOV UR5, 0x5b8d80 ;  /* 0x005b8d8000057882 */ /* 0x000fe20000000000 */
[----:B------:R-:W-:Y:S02]  /*2b50*/  UMOV UR4, URZ ;  /* 0x000000ff00047c82 */ /* 0x000fe40008000000 */
[----:B0--3--:R-:W-:-:S07]  /*2b60*/  IMAD.WIDE R22, R3, 0x4, R22 ;  /* 0x0000000403167825 */ /* 0x009fce00078e0216 */
.L_x_45:
[----:B0-----:R-:W0:Y:S01]  /*2b70*/  MUFU.RCP64H R9, 0.72139263153076171875 ;  /* 0x3fe715a600097908 */ /* 0x001e220000001800 */
[----:B------:R-:W-:Y:S02]  /*2b80*/  HFMA2 R4, -RZ, RZ, -512, 0 ;  /* 0xe0000000ff047431 */ /* 0x000fe400000001ff */
[----:B------:R-:W-:Y:S01]  /*2b90*/  IMAD.MOV.U32 R5, RZ, RZ, 0x3fe715a6 ;  /* 0x3fe715a6ff057424 */ /* 0x000fe200078e00ff */
[----:B------:R-:W-:Y:S01]  /*2ba0*/  BSSY.RECONVERGENT B0, `(.L_x_37) ;  /* 0x0000018000007945 */ /* 0x000fe20003800200 */
[----:B------:R-:W-:-:S06]  /*2bb0*/  IMAD.MOV.U32 R8, RZ, RZ, 0x1 ;  /* 0x00000001ff087424 */ /* 0x000fcc00078e00ff */
[----:B0-----:R-:W-:-:S08]  /*2bc0*/  DFMA R6, R8, -R4, 1 ;  /* 0x3ff000000806742b */ /* 0x001fd00000000804 */
[----:B------:R-:W-:Y:S02]  /*2bd0*/  DFMA R10, R6, R6, R6 ;  /* 0x00000006060a722b */ /* 0x000fe40000000006 */
[----:B-----5:R-:W0:Y:S06]  /*2be0*/  F2F.F64.F32 R6, R2 ;  /* 0x0000000200067310 */ /* 0x020e2c0000201800 */
[----:B------:R-:W-:-:S08]  /*2bf0*/  DFMA R10, R8, R10, R8 ;  /* 0x0000000a080a722b */ /* 0x000fd00000000008 */
[----:B------:R-:W-:Y:S02]  /*2c00*/  DFMA R8, R10, -R4, 1 ;  /* 0x3ff000000a08742b */ /* 0x000fe40000000804 */
[----:B0-----:R-:W-:-:S06]  /*2c10*/  DADD R6, R6, 90 ;  /* 0x4056800006067429 */ /* 0x001fcc0000000000 */
[----:B------:R-:W-:-:S04]  /*2c20*/  DFMA R8, R10, R8, R10 ;  /* 0x000000080a08722b */ /* 0x000fc8000000000a */
[----:B------:R-:W-:-:S04]  /*2c30*/  FSETP.GEU.AND P1, PT, |R7|, 6.5827683646048100446e-37, PT ;  /* 0x036000000700780b */ /* 0x000fc80003f2e200 */
[----:B------:R-:W-:-:S08]  /*2c40*/  DMUL R10, R6, R8 ;  /* 0x00000008060a7228 */ /* 0x000fd00000000000 */
[----:B------:R-:W-:-:S08]  /*2c50*/  DFMA R4, R10, -R4, R6 ;  /* 0x800000040a04722b */ /* 0x000fd00000000006 */
[----:B------:R-:W-:-:S10]  /*2c60*/  DFMA R4, R8, R4, R10 ;  /* 0x000000040804722b */ /* 0x000fd4000000000a */
[----:B------:R-:W-:-:S05]  /*2c70*/  FFMA R3, RZ, 1.8053481578826904297, R5 ;  /* 0x3fe715a6ff037823 */ /* 0x000fca0000000005 */
[----:B------:R-:W-:-:S13]  /*2c80*/  FSETP.GT.AND P0, PT, |R3|, 1.469367938527859385e-39, PT ;  /* 0x001000000300780b */ /* 0x000fda0003f04200 */
[----:B------:R-:W-:Y:S05]  /*2c90*/  @P0 BRA P1, `(.L_x_38) ;  /* 0x0000000000200947 */ /* 0x000fea0000800000 */
[----:B------:R-:W-:Y:S01]  /*2ca0*/  IMAD.MOV.U32 R5, RZ, RZ, R6 ;  /* 0x000000ffff057224 */ /* 0x000fe200078e0006 */
[----:B------:R-:W-:Y:S01]  /*2cb0*/  MOV R4, R7 ;  /* 0x0000000700047202 */ /* 0x000fe20000000f00 */
[----:B------:R-:W-:Y:S01]  /*2cc0*/  IMAD.MOV.U32 R6, RZ, RZ, -0x20000000 ;  /* 0xe0000000ff067424 */ /* 0x000fe200078e00ff */
[----:B------:R-:W-:Y:S01]  /*2cd0*/  MOV R3, 0x2d00 ;  /* 0x00002d0000037802 */ /* 0x000fe20000000f00 */
[----:B------:R-:W-:-:S07]  /*2ce0*/  IMAD.MOV.U32 R7, RZ, RZ, 0x3fe715a6 ;  /* 0x3fe715a6ff077424 */ /* 0x000fce00078e00ff */
[----:B------:R-:W-:Y:S05]  /*2cf0*/  CALL.REL.NOINC `($__internal_1_$__cuda_sm20_div_rn_f64_full) ;  /* 0x0000000800cc7944 */ /* 0x000fea0003c00000 */
[----:B------:R-:W-:Y:S01]  /*2d00*/  IMAD.MOV.U32 R4, RZ, RZ, R28 ;  /* 0x000000ffff047224 */ /* 0x000fe200078e001c */
[----:B------:R-:W-:-:S07]  /*2d10*/  MOV R5, R29 ;  /* 0x0000001d00057202 */ /* 0x000fce0000000f00 */
.L_x_38:
[----:B------:R-:W-:Y:S05]  /*2d20*/  BSYNC.RECONVERGENT B0 ;  /* 0x0000000000007941 */ /* 0x000fea0003800200 */
.L_x_37:
[----:B------:R-:W0:Y:S02]  /*2d30*/  F2I.F64.FLOOR R5, R4 ;  /* 0x0000000400057311 */ /* 0x000e240000305100 */
[----:B0-----:R-:W-:-:S05]  /*2d40*/  IMAD R26, R5, 0x18, R0 ;  /* 0x00000018051a7824 */ /* 0x001fca00078e0200 */
[----:B------:R-:W2:Y:S01]  /*2d50*/  LDL.64 R10, [R26] ;  /* 0x000000001a0a7983 */ /* 0x000ea20000100a00 */
[----:B------:R-:W-:Y:S01]  /*2d60*/  IMAD.MOV.U32 R6, RZ, RZ, 0x3fb16f3a ;  /* 0x3fb16f3aff067424 */ /* 0x000fe200078e00ff */
[----:B------:R-:W-:Y:S01]  /*2d70*/  BSSY.RECONVERGENT B0, `(.L_x_39) ;  /* 0x000000e000007945 */ /* 0x000fe20003800200 */
[----:B------:R-:W-:-:S04]  /*2d80*/  IMAD.MOV.U32 R3, RZ, RZ, 0x3f38ad37 ;  /* 0x3f38ad37ff037424 */ /* 0x000fc800078e00ff */
[----:B------:R-:W-:-:S04]  /*2d90*/  FFMA R3, -R3, R6, 1 ;  /* 0x3f80000003037423 */ /* 0x000fc80000000106 */
[----:B------:R-:W-:Y:S01]  /*2da0*/  FFMA R3, R3, R6, 1.3862068653106689453 ;  /* 0x3fb16f3a03037423 */ /* 0x000fe20000000006 */
[----:B--2---:R-:W-:-:S04]  /*2db0*/  FADD R10, -R10, R2 ;  /* 0x000000020a0a7221 */ /* 0x004fc80000000100 */
[----:B------:R-:W0:Y:S01]  /*2dc0*/  FCHK P0, R10, 0.72139304876327514648 ;  /* 0x3f38ad370a007902 */ /* 0x000e220000000000 */
[----:B------:R-:W-:-:S04]  /*2dd0*/  FFMA R2, R10, R3, RZ ;  /* 0x000000030a027223 */ /* 0x000fc800000000ff */
[----:B------:R-:W-:-:S04]  /*2de0*/  FFMA R6, R2, -0.72139304876327514648, R10 ;  /* 0xbf38ad3702067823 */ /* 0x000fc8000000000a */
[----:B------:R-:W-:Y:S01]  /*2df0*/  FFMA R2, R3, R6, R2 ;  /* 0x0000000603027223 */ /* 0x000fe20000000002 */
[----:B0-----:R-:W-:Y:S06]  /*2e00*/  @!P0 BRA `(.L_x_40) ;  /* 0x0000000000108947 */ /* 0x001fec0003800000 */
[----:B------:R-:W-:Y:S02]  /*2e10*/  HFMA2 R3, -RZ, RZ, 1.8046875, -0.08148193359375 ;  /* 0x3f38ad37ff037431 */ /* 0x000fe400000001ff */
[----:B------:R-:W-:Y:S01]  /*2e20*/  IMAD.MOV.U32 R2, RZ, RZ, R10 ;  /* 0x000000ffff027224 */ /* 0x000fe200078e000a */
[----:B------:R-:W-:-:S07]  /*2e30*/  MOV R4, 0x2e50 ;  /* 0x00002e5000047802 */ /* 0x000fce0000000f00 */
[----:B------:R-:W-:Y:S05]  /*2e40*/  CALL.REL.NOINC `($__internal_3_$__cuda_sm3x_div_rn_noftz_f32_slowpath) ;  /* 0x0000001000c47944 */ /* 0x000fea0003c00000 */
.L_x_40:
[----:B------:R-:W-:Y:S05]  /*2e50*/  BSYNC.RECONVERGENT B0 ;  /* 0x0000000000007941 */ /* 0x000fea0003800200 */
.L_x_39:
[----:B------:R-:W2:Y:S04]  /*2e60*/  LDL.64 R8, [R26+0x10] ;  /* 0x000010001a087983 */ /* 0x000ea80000100a00 */
[----:B------:R-:W2:Y:S04]  /*2e70*/  LDL.64 R4, [R26+0x28] ;  /* 0x000028001a047983 */ /* 0x000ea80000100a00 */
[----:B------:R-:W3:Y:S04]  /*2e80*/  LDG.E R27, desc[UR6][R20.64] ;  /* 0x00000006141b7981 */ /* 0x000ee8000c1e1900 */
[----:B------:R-:W4:Y:S04]  /*2e90*/  LDL.64 R24, [R26+0x8] ;  /* 0x000008001a187983 */ /* 0x000f280000100a00 */
[----:B------:R-:W4:Y:S04]  /*2ea0*/  LDL.64 R12, [R26+0x20] ;  /* 0x000020001a0c7983 */ /* 0x000f280000100a00 */
[----:B------:R-:W5:Y:S01]  /*2eb0*/  LDL R3, [R26+0x1c] ;  /* 0x00001c001a037983 */ /* 0x000f620000100800 */
[----:B------:R-:W-:Y:S01]  /*2ec0*/  IMAD.MOV.U32 R16, RZ, RZ, 0x1 ;  /* 0x00000001ff107424 */ /* 0x000fe200078e00ff */
[----:B------:R-:W-:Y:S01]  /*2ed0*/  UMOV UR8, 0x47ae147b ;  /* 0x47ae147b00087882 */ /* 0x000fe20000000000 */
[----:B------:R-:W-:Y:S01]  /*2ee0*/  UMOV UR9, 0x3f847ae1 ;  /* 0x3f847ae100097882 */ /* 0x000fe20000000000 */
[----:B------:R-:W-:Y:S01]  /*2ef0*/  BSSY.RECONVERGENT B0, `(.L_x_41) ;  /* 0x0000022000007945 */ /* 0x000fe20003800200 */
[----:B--2---:R-:W-:Y:S01]  /*2f00*/  FADD R6, -R9, R5 ;  /* 0x0000000509067221 */ /* 0x004fe20000000100 */
[----:B------:R-:W-:-:S03]  /*2f10*/  FADD R5, -R8, R4 ;  /* 0x0000000408057221 */ /* 0x000fc60000000100 */
[-C--:B------:R-:W-:Y:S01]  /*2f20*/  FFMA R6, R6, R2.reuse, R9 ;  /* 0x0000000206067223 */ /* 0x080fe20000000009 */
[----:B------:R-:W-:-:S04]  /*2f30*/  FFMA R8, R5, R2, R8 ;  /* 0x0000000205087223 */ /* 0x000fc80000000008 */
[----:B---3--:R-:W-:Y:S01]  /*2f40*/  FADD R10, R8, -R27 ;  /* 0x8000001b080a7221 */ /* 0x008fe20000000000 */
[----:B------:R-:W0:Y:S08]  /*2f50*/  F2F.F64.F32 R6, R6 ;  /* 0x0000000600067310 */ /* 0x000e300000201800 */
[----:B------:R5:W1:Y:S08]  /*2f60*/  F2F.F64.F32 R8, R10 ;  /* 0x0000000a00087310 */ /* 0x000a700000201800 */
[----:B0-----:R-:W0:Y:S01]  /*2f70*/  MUFU.RCP64H R17, R7 ;  /* 0x0000000700117308 */ /* 0x001e220000001800 */
[----:B-----5:R-:W-:Y:S01]  /*2f80*/  FADD R10, -R11, R3 ;  /* 0x000000030b0a7221 */ /* 0x020fe20000000100 */
[----:B-1----:R-:W-:-:S02]  /*2f90*/  DMUL R8, R8, UR8 ;  /* 0x0000000808087c28 */ /* 0x002fc40008000000 */
[----:B0-----:R-:W-:-:S08]  /*2fa0*/  DFMA R14, -R6, R16, 1 ;  /* 0x3ff00000060e742b */ /* 0x001fd00000000110 */
[----:B------:R-:W-:Y:S01]  /*2fb0*/  FSETP.GEU.AND P1, PT, |R9|, 6.5827683646048100446e-37, PT ;  /* 0x036000000900780b */ /* 0x000fe20003f2e200 */
[----:B------:R-:W-:-:S08]  /*2fc0*/  DFMA R14, R14, R14, R14 ;  /* 0x0000000e0e0e722b */ /* 0x000fd0000000000e */
[----:B------:R-:W-:-:S08]  /*2fd0*/  DFMA R14, R16, R14, R16 ;  /* 0x0000000e100e722b */ /* 0x000fd00000000010 */
[----:B------:R-:W-:-:S08]  /*2fe0*/  DFMA R4, -R6, R14, 1 ;  /* 0x3ff000000604742b */ /* 0x000fd0000000010e */
[----:B------:R-:W-:-:S08]  /*2ff0*/  DFMA R4, R14, R4, R14 ;  /* 0x000000040e04722b */ /* 0x000fd0000000000e */
[----:B------:R-:W-:-:S08]  /*3000*/  DMUL R14, R8, R4 ;  /* 0x00000004080e7228 */ /* 0x000fd00000000000 */
[----:B------:R-:W-:-:S08]  /*3010*/  DFMA R16, -R6, R14, R8 ;  /* 0x0000000e0610722b */ /* 0x000fd00000000108 */
[----:B------:R-:W-:Y:S01]  /*3020*/  DFMA R4, R4, R16, R14 ;  /* 0x000000100404722b */ /* 0x000fe2000000000e */
[----:B----4-:R-:W-:Y:S01]  /*3030*/  FADD R15, -R24, R12 ;  /* 0x0000000c180f7221 */ /* 0x010fe20000000100 */
[----:B------:R-:W-:-:S03]  /*3040*/  FADD R12, -R25, R13 ;  /* 0x0000000d190c7221 */ /* 0x000fc60000000100 */
[-C--:B------:R-:W-:Y:S01]  /*3050*/  FFMA R26, R15, R2.reuse, R24 ;  /* 0x000000020f1a7223 */ /* 0x080fe20000000018 */
[-C--:B------:R-:W-:Y:S01]  /*3060*/  FFMA R25, R12, R2.reuse, R25 ;  /* 0x000000020c197223 */ /* 0x080fe20000000019 */
[----:B------:R-:W-:-:S03]  /*3070*/  FFMA R2, R10, R2, R11 ;  /* 0x000000020a027223 */ /* 0x000fc6000000000b */
[----:B------:R-:W-:-:S05]  /*3080*/  FFMA R14, RZ, R7, R5 ;  /* 0x00000007ff0e7223 */ /* 0x000fca0000000005 */
[----:B------:R-:W-:-:S13]  /*3090*/  FSETP.GT.AND P0, PT, |R14|, 1.469367938527859385e-39, PT ;  /* 0x001000000e00780b */ /* 0x000fda0003f04200 */
[----:B------:R-:W-:Y:S05]  /*30a0*/  @P0 BRA P1, `(.L_x_42) ;  /* 0x0000000000180947 */ /* 0x000fea0000800000 */
[----:B------:R-:W-:Y:S01]  /*30b0*/  IMAD.MOV.U32 R5, RZ, RZ, R8 ;  /* 0x000000ffff057224 */ /* 0x000fe200078e0008 */
[----:B------:R-:W-:Y:S01]  /*30c0*/  MOV R3, 0x30f0 ;  /* 0x000030f000037802 */ /* 0x000fe20000000f00 */
[----:B------:R-:W-:-:S07]  /*30d0*/  IMAD.MOV.U32 R4, RZ, RZ, R9 ;  /* 0x000000ffff047224 */ /* 0x000fce00078e0009 */
[----:B------:R-:W-:Y:S05]  /*30e0*/  CALL.REL.NOINC `($__internal_1_$__cuda_sm20_div_rn_f64_full) ;  /* 0x0000000400d07944 */ /* 0x000fea0003c00000 */
[----:B------:R-:W-:Y:S01]  /*30f0*/  MOV R4, R28 ;  /* 0x0000001c00047202 */ /* 0x000fe20000000f00 */
[----:B------:R-:W-:-:S07]  /*3100*/  IMAD.MOV.U32 R5, RZ, RZ, R29 ;  /* 0x000000ffff057224 */ /* 0x000fce00078e001d */
.L_x_42:
[----:B------:R-:W-:Y:S05]  /*3110*/  BSYNC.RECONVERGENT B0 ;  /* 0x0000000000007941 */ /* 0x000fea0003800200 */
.L_x_41:
[----:B------:R-:W0:Y:S02]  /*3120*/  F2F.F64.F32 R6, R27 ;  /* 0x0000001b00067310 */ /* 0x000e240000201800 */
[----:B0-----:R-:W-:-:S06]  /*3130*/  DADD R4, R6, R4 ;  /* 0x0000000006047229 */ /* 0x001fcc0000000004 */
[----:B------:R-:W0:Y:S02]  /*3140*/  F2F.F32.F64 R3, R4 ;  /* 0x0000000400037310 */ /* 0x000e240000301000 */
[----:B0-----:R0:W-:Y:S04]  /*3150*/  STG.E desc[UR6][R20.64], R3 ;  /* 0x0000000314007986 */ /* 0x0011e8000c101906 */
[----:B------:R-:W2:Y:S02]  /*3160*/  LDG.E R27, desc[UR6][R22.64] ;  /* 0x00000006161b7981 */ /* 0x000ea4000c1e1900 */
[----:B------:R-:W1:Y:S01]  /*3170*/  F2F.F64.F32 R6, R25 ;  /* 0x0000001900067310 */ /* 0x000e620000201800 */
[----:B------:R-:W-:Y:S01]  /*3180*/  IMAD.MOV.U32 R8, RZ, RZ, 0x1 ;  /* 0x00000001ff087424 */ /* 0x000fe200078e00ff */
[----:B------:R-:W-:Y:S01]  /*3190*/  UMOV UR8, 0x47ae147b ;  /* 0x47ae147b00087882 */ /* 0x000fe20000000000 */
[----:B------:R-:W-:Y:S01]  /*31a0*/  UMOV UR9, 0x3f847ae1 ;  /* 0x3f847ae100097882 */ /* 0x000fe20000000000 */
[----:B------:R-:W-:Y:S04]  /*31b0*/  BSSY.RECONVERGENT B0, `(.L_x_43) ;  /* 0x0000017000007945 */ /* 0x000fe80003800200 */
[----:B-1----:R-:W1:Y:S02]  /*31c0*/  MUFU.RCP64H R9, R7 ;  /* 0x0000000700097308 */ /* 0x002e640000001800 */
[----:B-1----:R-:W-:-:S08]  /*31d0*/  DFMA R10, -R6, R8, 1 ;  /* 0x3ff00000060a742b */ /* 0x002fd00000000108 */
[----:B------:R-:W-:-:S08]  /*31e0*/  DFMA R10, R10, R10, R10 ;  /* 0x0000000a0a0a722b */ /* 0x000fd0000000000a */
[----:B------:R-:W-:-:S08]  /*31f0*/  DFMA R10, R8, R10, R8 ;  /* 0x0000000a080a722b */ /* 0x000fd00000000008 */
[----:B------:R-:W-:-:S08]  /*3200*/  DFMA R4, -R6, R10, 1 ;  /* 0x3ff000000604742b */ /* 0x000fd0000000010a */
[----:B------:R-:W-:Y:S01]  /*3210*/  DFMA R4, R10, R4, R10 ;  /* 0x000000040a04722b */ /* 0x000fe2000000000a */
[----:B--2---:R-:W-:-:S04]  /*3220*/  FADD R26, R26, -R27 ;  /* 0x8000001b1a1a7221 */ /* 0x004fc80000000000 */
[----:B------:R-:W1:Y:S02]  /*3230*/  F2F.F64.F32 R8, R26 ;  /* 0x0000001a00087310 */ /* 0x000e640000201800 */
[----:B-1----:R-:W-:-:S08]  /*3240*/  DMUL R12, R8, UR8 ;  /* 0x00000008080c7c28 */ /* 0x002fd00008000000 */
[----:B------:R-:W-:Y:S02]  /*3250*/  DMUL R8, R12, R4 ;  /* 0x000000040c087228 */ /* 0x000fe40000000000 */
[----:B------:R-:W-:-:S06]  /*3260*/  FSETP.GEU.AND P1, PT, |R13|, 6.5827683646048100446e-37, PT ;  /* 0x036000000d00780b */ /* 0x000fcc0003f2e200 */
[----:B------:R-:W-:-:S08]  /*3270*/  DFMA R10, -R6, R8, R12 ;  /* 0x00000008060a722b */ /* 0x000fd0000000010c */
[----:B------:R-:W-:-:S10]  /*3280*/  DFMA R4, R4, R10, R8 ;  /* 0x0000000a0404722b */ /* 0x000fd40000000008 */
[----:B0-----:R-:W-:-:S05]  /*3290*/  FFMA R3, RZ, R7, R5 ;  /* 0x00000007ff037223 */ /* 0x001fca0000000005 */
[----:B------:R-:W-:-:S13]  /*32a0*/  FSETP.GT.AND P0, PT, |R3|, 1.469367938527859385e-39, PT ;  /* 0x001000000300780b */ /* 0x000fda0003f04200 */
[----:B------:R-:W-:Y:S05]  /*32b0*/  @P0 BRA P1, `(.L_x_44) ;  /* 0x0000000000180947 */ /* 0x000fea0000800000 */
[----:B------:R-:W-:Y:S01]  /*32c0*/  IMAD.MOV.U32 R5, RZ, RZ, R12 ;  /* 0x000000ffff057224 */ /* 0x000fe200078e000c */
[----:B------:R-:W-:Y:S02]  /*32d0*/  MOV R4, R13 ;  /* 0x0000000d00047202 */ /* 0x000fe40000000f00 */
[----:B------:R-:W-:-:S07]  /*32e0*/  MOV R3, 0x3300 ;  /* 0x0000330000037802 */ /* 0x000fce0000000f00 */
[----:B------:R-:W-:Y:S05]  /*32f0*/  CALL.REL.NOINC `($__internal_1_$__cuda_sm20_div_rn_f64_full) ;  /* 0x00000004004c7944 */ /* 0x000fea0003c00000 */
[----:B------:R-:W-:Y:S02]  /*3300*/  IMAD.MOV.U32 R4, RZ, RZ, R28 ;  /* 0x000000ffff047224 */ /* 0x000fe400078e001c */
[----:B------:R-:W-:-:S07]  /*3310*/  IMAD.MOV.U32 R5, RZ, RZ, R29 ;  /* 0x000000ffff057224 */ /* 0x000fce00078e001d */
.L_x_44:
[----:B------:R-:W-:Y:S05]  /*3320*/  BSYNC.RECONVERGENT B0 ;  /* 0x0000000000007941 */ /* 0x000fea0003800200 */
.L_x_43:
[----:B------:R-:W0:Y:S02]  /*3330*/  F2F.F64.F32 R6, R27 ;  /* 0x0000001b00067310 */ /* 0x000e240000201800 */
[----:B0-----:R-:W-:-:S06]  /*3340*/  DADD R8, R6, R4 ;  /* 0x0000000006087229 */ /* 0x001fcc0000000004 */
[----:B------:R-:W0:Y:S02]  /*3350*/  F2F.F32.F64 R15, R8 ;  /* 0x00000008000f7310 */ /* 0x000e240000301000 */
[----:B0-----:R0:W-:Y:S04]  /*3360*/  STG.E desc[UR6][R22.64], R15 ;  /* 0x0000000f16007986 */ /* 0x0011e8000c101906 */
[----:B------:R-:W2:Y:S04]  /*3370*/  LDG.E R6, desc[UR6][R20.64] ;  /* 0x0000000614067981 */ /* 0x000ea8000c1e1900 */
[----:B------:R-:W3:Y:S01]  /*3380*/  LDG.E R4, desc[UR6][R18.64] ;  /* 0x0000000612047981 */ /* 0x000ee2000c1e1900 */
[----:B------:R-:W1:Y:S01]  /*3390*/  F2F.F64.F32 R2, R2 ;  /* 0x0000000200027310 */ /* 0x000e620000201800 */
[----:B------:R-:W-:Y:S01]  /*33a0*/  UMOV UR8, 0x9999999a ;  /* 0x9999999a00087882 */ /* 0x000fe20000000000 */
[----:B------:R-:W-:Y:S01]  /*33b0*/  UMOV UR9, 0x3fb99999 ;  /* 0x3fb9999900097882 */ /* 0x000fe20000000000 */
[----:B------:R-:W-:-:S04]  /*33c0*/  UIADD3 UR5, UP0, UPT, UR5, -0x1, URZ ;  /* 0xffffffff05057890 */ /* 0x000fc8000ff1e0ff */
[----:B------:R-:W-:Y:S01]  /*33d0*/  UIADD3.X UR4, UPT, UPT, UR4, -0x1, URZ, UP0, !UPT ;  /* 0xffffffff04047890 */ /* 0x000fe200087fe4ff */
[----:B------:R-:W4:Y:S01]  /*33e0*/  F2F.F64.F32 R8, R15 ;  /* 0x0000000f00087310 */ /* 0x000f220000201800 */
[----:B------:R-:W-:-:S04]  /*33f0*/  UISETP.NE.U32.AND UP0, UPT, UR5, URZ, UPT ;  /* 0x000000ff0500728c */ /* 0x000fc8000bf05070 */
[----:B------:R-:W-:Y:S01]  /*3400*/  UISETP.NE.AND.EX UP0, UPT, UR4, URZ, UPT, UP0 ;  /* 0x000000ff0400728c */ /* 0x000fe2000bf05300 */
[----:B-1----:R-:W-:-:S08]  /*3410*/  DMUL R10, R2, -35 ;  /* 0xc0418000020a7828 */ /* 0x002fd00000000000 */
[----:B------:R-:W-:-:S08]  /*3420*/  DMUL R10, R2, R10 ;  /* 0x0000000a020a7228 */ /* 0x000fd00000000000 */
[----:B------:R-:W-:-:S08]  /*3430*/  DMUL R10, R2, R10 ;  /* 0x0000000a020a7228 */ /* 0x000fd00000000000 */
[----:B----4-:R-:W-:Y:S01]  /*3440*/  DMUL R8, R10, R8 ;  /* 0x000000080a087228 */ /* 0x010fe20000000000 */
[----:B--2---:R-:W1:Y:S08]  /*3450*/  F2F.F64.F32 R6, R6 ;  /* 0x0000000600067310 */ /* 0x004e700000201800 */
[----:B---3--:R-:W2:Y:S01]  /*3460*/  F2F.F64.F32 R4, R4 ;  /* 0x0000000400047310 */ /* 0x008ea20000201800 */
[----:B-1----:R-:W-:-:S08]  /*3470*/  DMUL R12, R6, -9 ;  /* 0xc0220000060c7828 */ /* 0x002fd00000000000 */
[----:B------:R-:W-:Y:S02]  /*3480*/  DMUL R12, R6, R12 ;  /* 0x0000000c060c7228 */ /* 0x000fe40000000000 */
[C---:B--2---:R-:W-:Y:S02]  /*3490*/  DADD R2, R4.reuse, -55 ;  /* 0xc04b800004027429 */ /* 0x044fe40000000000 */
[----:B------:R-:W-:-:S04]  /*34a0*/  DADD R10, R4, 65 ;  /* 0x40504000040a7429 */ /* 0x000fc80000000000 */
[----:B------:R-:W-:-:S08]  /*34b0*/  DMUL R12, R6, R12 ;  /* 0x0000000c060c7228 */ /* 0x000fd00000000000 */
[----:B------:R-:W-:Y:S02]  /*34c0*/  DMUL R12, R6, R12 ;  /* 0x0000000c060c7228 */ /* 0x000fe40000000000 */
[----:B------:R-:W-:-:S08]  /*34d0*/  DADD R6, R4, 90 ;  /* 0x4056800004067429 */ /* 0x000fd00000000000 */
[----:B------:R-:W-:-:S08]  /*34e0*/  DMUL R6, R12, R6 ;  /* 0x000000060c067228 */ /* 0x000fd00000000000 */
[----:B------:R-:W-:-:S08]  /*34f0*/  DFMA R2, R8, R2, R6 ;  /* 0x000000020802722b */ /* 0x000fd00000000006 */
[----:B------:R-:W-:Y:S01]  /*3500*/  DFMA R2, R10, -UR8, R2 ;  /* 0x800000080a027c2b */ /* 0x000fe20008000002 */
[----:B------:R-:W-:Y:S01]  /*3510*/  UMOV UR8, 0x47ae147b ;  /* 0x47ae147b00087882 */ /* 0x000fe20000000000 */
[----:B------:R-:W-:-:S06]  /*3520*/  UMOV UR9, 0x3f847ae1 ;  /* 0x3f847ae100097882 */ /* 0x000fcc0000000000 */
[----:B------:R-:W-:-:S08]  /*3530*/  DADD R2, R2, 7 ;  /* 0x401c000002027429 */ /* 0x000fd00000000000 */
[----:B------:R-:W-:-:S10]  /*3540*/  DFMA R2, R2, UR8, R4 ;  /* 0x0000000802027c2b */ /* 0x000fd40008000004 */
[----:B------:R-:W1:Y:S02]  /*3550*/  F2F.F32.F64 R2, R2 ;  /* 0x0000000200027310 */ /* 0x000e640000301000 */
[----:B-1----:R0:W-:Y:S01]  /*3560*/  STG.E desc[UR6][R18.64], R2 ;  /* 0x0000000212007986 */ /* 0x0021e2000c101906 */
[----:B------:R-:W-:Y:S05]  /*3570*/  BRA.U UP0, `(.L_x_45) ;  /* 0xfffffff5007c7547 */ /* 0x000fea000b83ffff */
[----:B------:R-:W-:Y:S05]  /*3580*/  EXIT ;  /* 0x000000000000794d */ /* 0x000fea0003800000 */
        .weak           $__internal_0_$__cuda_sm20_dblrcp_rn_slowpath_v3
        .type           $__internal_0_$__cuda_sm20_dblrcp_rn_slowpath_v3,@function
        .size           $__internal_0_$__cuda_sm20_dblrcp_rn_slowpath_v3,($__internal_1_$__cuda_sm20_div_rn_f64_full - $__internal_0_$__cuda_sm20_dblrcp_rn_slowpath_v3)
$__internal_0_$__cuda_sm20_dblrcp_rn_slowpath_v3:
[----:B------:R-:W-:Y:S01]  /*3590*/  IMAD.MOV.U32 R4, RZ, RZ, R10 ;  /* 0x000000ffff047224 */ /* 0x000fe200078e000a */
[----:B------:R-:W-:Y:S01]  /*35a0*/  MOV R5, R11 ;  /* 0x0000000b00057202 */ /* 0x000fe20000000f00 */
[----:B------:R-:W-:Y:S05]  /*35b0*/  BSSY.RECONVERGENT B1, `(.L_x_46) ;  /* 0x0000025000017945 */ /* 0x000fea0003800200 */
[----:B------:R-:W-:-:S14]  /*35c0*/  DSETP.GTU.AND P0, PT, |R4|, +INF , PT ;  /* 0x7ff000000400742a */ /* 0x000fdc0003f0c200 */
[----:B------:R-:W-:Y:S05]  /*35d0*/  @P0 BRA `(.L_x_47) ;  /* 0x0000000000800947 */ /* 0x000fea0003800000 */
[----:B------:R-:W-:-:S05]  /*35e0*/  LOP3.LUT R10, R11, 0x7fffffff, RZ, 0xc0, !PT ;  /* 0x7fffffff0b0a7812 */ /* 0x000fca00078ec0ff */
[----:B------:R-:W-:-:S05]  /*35f0*/  VIADD R7, R10, 0xffffffff ;  /* 0xffffffff0a077836 */ /* 0x000fca0000000000 */
[----:B------:R-:W-:-:S13]  /*3600*/  ISETP.GE.U32.AND P0, PT, R7, 0x7fefffff, PT ;  /* 0x7fefffff0700780c */ /* 0x000fda0003f06070 */
[----:B------:R-:W-:Y:S01]  /*3610*/  @P0 LOP3.LUT R9, R5, 0x7ff00000, RZ, 0x3c, !PT ;  /* 0x7ff0000005090812 */ /* 0x000fe200078e3cff */
[----:B------:R-:W-:Y:S01]  /*3620*/  @P0 IMAD.MOV.U32 R8, RZ, RZ, RZ ;  /* 0x000000ffff080224 */ /* 0x000fe200078e00ff */
[----:B------:R-:W-:Y:S06]  /*3630*/  @P0 BRA `(.L_x_48) ;  /* 0x0000000000700947 */ /* 0x000fec0003800000 */
[----:B------:R-:W-:-:S13]  /*3640*/  ISETP.GE.U32.AND P0, PT, R10, 0x1000001, PT ;  /* 0x010000010a00780c */ /* 0x000fda0003f06070 */
[----:B------:R-:W-:Y:S05]  /*3650*/  @!P0 BRA `(.L_x_49) ;  /* 0x0000000000388947 */ /* 0x000fea0003800000 */
[----:B------:R-:W-:Y:S01]  /*3660*/  VIADD R9, R5, 0xc0200000 ;  /* 0xc020000005097836 */ /* 0x000fe20000000000 */
[----:B------:R-:W-:Y:S01]  /*3670*/  MOV R8, R4 ;  /* 0x0000000400087202 */ /* 0x000fe20000000f00 */
[----:B------:R-:W-:Y:S02]  /*3680*/  IMAD.MOV.U32 R10, RZ, RZ, R3 ;  /* 0x000000ffff0a7224 */ /* 0x000fe400078e0003 */
[----:B------:R-:W0:Y:S04]  /*3690*/  MUFU.RCP64H R11, R9 ;  /* 0x00000009000b7308 */ /* 0x000e280000001800 */
[----:B0-----:R-:W-:-:S08]  /*36a0*/  DFMA R12, -R8, R10, 1 ;  /* 0x3ff00000080c742b */ /* 0x001fd0000000010a */
[----:B------:R-:W-:-:S08]  /*36b0*/  DFMA R12, R12, R12, R12 ;  /* 0x0000000c0c0c722b */ /* 0x000fd0000000000c */
[----:B------:R-:W-:-:S08]  /*36c0*/  DFMA R12, R10, R12, R10 ;  /* 0x0000000c0a0c722b */ /* 0x000fd0000000000a */
[----:B------:R-:W-:-:S08]  /*36d0*/  DFMA R10, -R8, R12, 1 ;  /* 0x3ff00000080a742b */ /* 0x000fd0000000010c */
[----:B------:R-:W-:-:S08]  /*36e0*/  DFMA R10, R12, R10, R12 ;  /* 0x0000000a0c0a722b */ /* 0x000fd0000000000c */
[----:B------:R-:W-:-:S08]  /*36f0*/  DMUL R10, R10, 2.2250738585072013831e-308 ;  /* 0x001000000a0a7828 */ /* 0x000fd00000000000 */
[----:B------:R-:W-:-:S08]  /*3700*/  DFMA R4, -R4, R10, 1 ;  /* 0x3ff000000404742b */ /* 0x000fd0000000010a */
[----:B------:R-:W-:-:S08]  /*3710*/  DFMA R4, R4, R4, R4 ;  /* 0x000000040404722b */ /* 0x000fd00000000004 */
[----:B------:R-:W-:Y:S01]  /*3720*/  DFMA R8, R10, R4, R10 ;  /* 0x000000040a08722b */ /* 0x000fe2000000000a */
[----:B------:R-:W-:Y:S10]  /*3730*/  BRA `(.L_x_48) ;  /* 0x0000000000307947 */ /* 0x000ff40003800000 */
.L_x_49:
[----:B------:R-:W-:Y:S01]  /*3740*/  DMUL R4, R4, 8.11296384146066816958e+31 ;  /* 0x4690000004047828 */ /* 0x000fe20000000000 */
[----:B------:R-:W-:-:S05]  /*3750*/  IMAD.MOV.U32 R8, RZ, RZ, R3 ;  /* 0x000000ffff087224 */ /* 0x000fca00078e0003 */
[----:B------:R-:W0:Y:S02]  /*3760*/  MUFU.RCP64H R9, R5 ;  /* 0x0000000500097308 */ /* 0x000e240000001800 */
[----:B0-----:R-:W-:-:S08]  /*3770*/  DFMA R10, -R4, R8, 1 ;  /* 0x3ff00000040a742b */ /* 0x001fd00000000108 */
[----:B------:R-:W-:-:S08]  /*3780*/  DFMA R10, R10, R10, R10 ;  /* 0x0000000a0a0a722b */ /* 0x000fd0000000000a */
[----:B------:R-:W-:-:S08]  /*3790*/  DFMA R10, R8, R10, R8 ;  /* 0x0000000a080a722b */ /* 0x000fd00000000008 */
[----:B------:R-:W-:-:S08]  /*37a0*/  DFMA R8, -R4, R10, 1 ;  /* 0x3ff000000408742b */ /* 0x000fd0000000010a */
[----:B------:R-:W-:-:S08]  /*37b0*/  DFMA R8, R10, R8, R10 ;  /* 0x000000080a08722b */ /* 0x000fd0000000000a */
[----:B------:R-:W-:Y:S01]  /*37c0*/  DMUL R8, R8, 8.11296384146066816958e+31 ;  /* 0x4690000008087828 */ /* 0x000fe20000000000 */
[----:B------:R-:W-:Y:S10]  /*37d0*/  BRA `(.L_x_48) ;  /* 0x0000000000087947 */ /* 0x000ff40003800000 */
.L_x_47:
[----:B------:R-:W-:Y:S01]  /*37e0*/  LOP3.LUT R9, R5, 0x80000, RZ, 0xfc, !PT ;  /* 0x0008000005097812 */ /* 0x000fe200078efcff */
[----:B------:R-:W-:-:S07]  /*37f0*/  IMAD.MOV.U32 R8, RZ, RZ, R4 ;  /* 0x000000ffff087224 */ /* 0x000fce00078e0004 */
.L_x_48:
[----:B------:R-:W-:Y:S05]  /*3800*/  BSYNC.RECONVERGENT B1 ;  /* 0x0000000000017941 */ /* 0x000fea0003800200 */
.L_x_46:
[----:B------:R-:W-:-:S04]  /*3810*/  MOV R7, 0x0 ;  /* 0x0000000000077802 */ /* 0x000fc80000000f00 */
[----:B------:R-:W-:Y:S05]  /*3820*/  RET.REL.NODEC R6 `(_Z3runPfS_S_) ;  /* 0xffffffc406f47950 */ /* 0x000fea0003c3ffff */
        .weak           $__internal_1_$__cuda_sm20_div_rn_f64_full
        .type           $__internal_1_$__cuda_sm20_div_rn_f64_full,@function
        .size           $__internal_1_$__cuda_sm20_div_rn_f64_full,($__internal_2_$__cuda_sm20_rcp_rn_f32_slowpath - $__internal_1_$__cuda_sm20_div_rn_f64_full)
$__internal_1_$__cuda_sm20_div_rn_f64_full:
[----:B------:R-:W-:Y:S01]  /*3830*/  IMAD.MOV.U32 R9, RZ, RZ, R4 ;  /* 0x000000ffff097224 */ /* 0x000fe200078e0004 */
[C---:B------:R-:W-:Y:S01]  /*3840*/  FSETP.GEU.AND P0, PT, |R7|.reuse, 1.469367938527859385e-39, PT ;  /* 0x001000000700780b */ /* 0x040fe20003f0e200 */
[--C-:B------:R-:W-:Y:S01]  /*3850*/  IMAD.MOV.U32 R12, RZ, RZ, R6.reuse ;  /* 0x000000ffff0c7224 */ /* 0x100fe200078e0006 */
[----:B------:R-:W-:Y:S01]  /*3860*/  LOP3.LUT R10, R7, 0x800fffff, RZ, 0xc0, !PT ;  /* 0x800fffff070a7812 */ /* 0x000fe200078ec0ff */
[----:B------:R-:W-:Y:S01]  /*3870*/  IMAD.MOV.U32 R8, RZ, RZ, R5 ;  /* 0x000000ffff087224 */ /* 0x000fe200078e0005 */
[C---:B------:R-:W-:Y:S01]  /*3880*/  FSETP.GEU.AND P2, PT, |R9|.reuse, 1.469367938527859385e-39, PT ;  /* 0x001000000900780b */ /* 0x040fe20003f4e200 */
[----:B------:R-:W-:Y:S01]  /*3890*/  IMAD.MOV.U32 R16, RZ, RZ, 0x1 ;  /* 0x00000001ff107424 */ /* 0x000fe200078e00ff */
[----:B------:R-:W-:Y:S01]  /*38a0*/  MOV R13, R7 ;  /* 0x00000007000d7202 */ /* 0x000fe20000000f00 */
[----:B------:R-:W-:Y:S01]  /*38b0*/  BSSY.RECONVERGENT B1, `(.L_x_50) ;  /* 0x0000053000017945 */ /* 0x000fe20003800200 */
[----:B------:R-:W-:Y:S01]  /*38c0*/  LOP3.LUT R11, R10, 0x3ff00000, RZ, 0xfc, !PT ;  /* 0x3ff000000a0b7812 */ /* 0x000fe200078efcff */
[----:B------:R-:W-:Y:S01]  /*38d0*/  IMAD.MOV.U32 R10, RZ, RZ, R6 ;  /* 0x000000ffff0a7224 */ /* 0x000fe200078e0006 */
[----:B------:R-:W-:-:S02]  /*38e0*/  LOP3.LUT R4, R9, 0x7ff00000, RZ, 0xc0, !PT ;  /* 0x7ff0000009047812 */ /* 0x000fc400078ec0ff */
[----:B------:R-:W-:Y:S01]  /*38f0*/  LOP3.LUT R7, R7, 0x7ff00000, RZ, 0xc0, !PT ;  /* 0x7ff0000007077812 */ /* 0x000fe200078ec0ff */
[----:B------:R-:W-:-:S03]  /*3900*/  @!P0 DMUL R10, R12, 8.98846567431157953865e+307 ;  /* 0x7fe000000c0a8828 */ /* 0x000fc60000000000 */
[C---:B------:R-:W-:Y:S02]  /*3910*/  ISETP.GE.U32.AND P1, PT, R4.reuse, R7, PT ;  /* 0x000000070400720c */ /* 0x040fe40003f26070 */
[----:B------:R-:W-:Y:S01]  /*3920*/  @!P2 LOP3.LUT R5, R13, 0x7ff00000, RZ, 0xc0, !PT ;  /* 0x7ff000000d05a812 */ /* 0x000fe200078ec0ff */
[----:B------:R-:W0:Y:S01]  /*3930*/  MUFU.RCP64H R17, R11 ;  /* 0x0000000b00117308 */ /* 0x000e220000001800 */
[----:B------:R-:W-:Y:S02]  /*3940*/  @!P2 MOV R28, RZ ;  /* 0x000000ff001ca202 */ /* 0x000fe40000000f00 */
[----:B------:R-:W-:Y:S01]  /*3950*/  @!P2 ISETP.GE.U32.AND P3, PT, R4, R5, PT ;  /* 0x000000050400a20c */ /* 0x000fe20003f66070 */
[----:B------:R-:W-:Y:S01]  /*3960*/  IMAD.MOV.U32 R5, RZ, RZ, 0x1ca00000 ;  /* 0x1ca00000ff057424 */ /* 0x000fe200078e00ff */
[----:B------:R-:W-:-:S04]  /*3970*/  @!P0 LOP3.LUT R7, R11, 0x7ff00000, RZ, 0xc0, !PT ;  /* 0x7ff000000b078812 */ /* 0x000fc800078ec0ff */
[C---:B------:R-:W-:Y:S02]  /*3980*/  @!P2 SEL R6, R5.reuse, 0x63400000, !P3 ;  /* 0x634000000506a807 */ /* 0x040fe40005800000 */
[----:B------:R-:W-:Y:S02]  /*3990*/  SEL R14, R5, 0x63400000, !P1 ;  /* 0x63400000050e7807 */ /* 0x000fe40004800000 */
[--C-:B------:R-:W-:Y:S02]  /*39a0*/  @!P2 LOP3.LUT R6, R6, 0x80000000, R9.reuse, 0xf8, !PT ;  /* 0x800000000606a812 */ /* 0x100fe400078ef809 */
[----:B------:R-:W-:Y:S01]  /*39b0*/  LOP3.LUT R15, R14, 0x800fffff, R9, 0xf8, !PT ;  /* 0x800fffff0e0f7812 */ /* 0x000fe200078ef809 */
[----:B------:R-:W-:Y:S01]  /*39c0*/  IMAD.MOV.U32 R14, RZ, RZ, R8 ;  /* 0x000000ffff0e7224 */ /* 0x000fe200078e0008 */
[----:B------:R-:W-:Y:S01]  /*39d0*/  @!P2 LOP3.LUT R29, R6, 0x100000, RZ, 0xfc, !PT ;  /* 0x00100000061da812 */ /* 0x000fe200078efcff */
[----:B------:R-:W-:-:S05]  /*39e0*/  IMAD.MOV.U32 R6, RZ, RZ, R4 ;  /* 0x000000ffff067224 */ /* 0x000fca00078e0004 */
[----:B------:R-:W-:Y:S02]  /*39f0*/  @!P2 DFMA R14, R14, 2, -R28 ;  /* 0x400000000e0ea82b */ /* 0x000fe4000000081c */
[----:B0-----:R-:W-:-:S08]  /*3a00*/  DFMA R28, R16, -R10, 1 ;  /* 0x3ff00000101c742b */ /* 0x001fd0000000080a */
[----:B------:R-:W-:Y:S01]  /*3a10*/  DFMA R28, R28, R28, R28 ;  /* 0x0000001c1c1c722b */ /* 0x000fe2000000001c */
[----:B------:R-:W-:-:S05]  /*3a20*/  @!P2 LOP3.LUT R6, R15, 0x7ff00000, RZ, 0xc0, !PT ;  /* 0x7ff000000f06a812 */ /* 0x000fca00078ec0ff */
[----:B------:R-:W-:Y:S02]  /*3a30*/  VIADD R24, R6, 0xffffffff ;  /* 0xffffffff06187836 */ /* 0x000fe40000000000 */
[----:B------:R-:W-:-:S03]  /*3a40*/  DFMA R16, R16, R28, R16 ;  /* 0x0000001c1010722b */ /* 0x000fc60000000010 */
[----:B------:R-:W-:Y:S02]  /*3a50*/  ISETP.GT.U32.AND P0, PT, R24, 0x7feffffe, PT ;  /* 0x7feffffe1800780c */ /* 0x000fe40003f04070 */
[----:B------:R-:W-:-:S03]  /*3a60*/  IADD3 R24, PT, PT, R7, -0x1, RZ ;  /* 0xffffffff07187810 */ /* 0x000fc60007ffe0ff */
[----:B------:R-:W-:Y:S01]  /*3a70*/  DFMA R30, R16, -R10, 1 ;  /* 0x3ff00000101e742b */ /* 0x000fe2000000080a */
[----:B------:R-:W-:-:S07]  /*3a80*/  ISETP.GT.U32.OR P0, PT, R24, 0x7feffffe, P0 ;  /* 0x7feffffe1800780c */ /* 0x000fce0000704470 */
[----:B------:R-:W-:-:S08]  /*3a90*/  DFMA R30, R16, R30, R16 ;  /* 0x0000001e101e722b */ /* 0x000fd00000000010 */
[----:B------:R-:W-:-:S08]  /*3aa0*/  DMUL R28, R30, R14 ;  /* 0x0000000e1e1c7228 */ /* 0x000fd00000000000 */
[----:B------:R-:W-:-:S08]  /*3ab0*/  DFMA R16, R28, -R10, R14 ;  /* 0x8000000a1c10722b */ /* 0x000fd0000000000e */
[----:B------:R-:W-:Y:S01]  /*3ac0*/  DFMA R16, R30, R16, R28 ;  /* 0x000000101e10722b */ /* 0x000fe2000000001c */
[----:B------:R-:W-:Y:S10]  /*3ad0*/  @P0 BRA `(.L_x_51) ;  /* 0x00000000006c0947 */ /* 0x000ff40003800000 */
[----:B------:R-:W-:-:S04]  /*3ae0*/  LOP3.LUT R6, R13, 0x7ff00000, RZ, 0xc0, !PT ;  /* 0x7ff000000d067812 */ /* 0x000fc800078ec0ff */
[CC--:B------:R-:W-:Y:S02]  /*3af0*/  VIADDMNMX R7, R4.reuse, -R6.reuse, 0xb9600000, !PT ;  /* 0xb960000004077446 */ /* 0x0c0fe40007800906 */
[----:B------:R-:W-:Y:S01]  /*3b00*/  ISETP.GE.U32.AND P0, PT, R4, R6, PT ;  /* 0x000000060400720c */ /* 0x000fe20003f06070 */
[----:B------:R-:W-:Y:S01]  /*3b10*/  IMAD.MOV.U32 R6, RZ, RZ, RZ ;  /* 0x000000ffff067224 */ /* 0x000fe200078e00ff */
[----:B------:R-:W-:Y:S02]  /*3b20*/  VIMNMX R7, PT, PT, R7, 0x46a00000, PT ;  /* 0x46a0000007077848 */ /* 0x000fe40003fe0100 */
[----:B------:R-:W-:-:S05]  /*3b30*/  SEL R5, R5, 0x63400000, !P0 ;  /* 0x6340000005057807 */ /* 0x000fca0004000000 */
[----:B------:R-:W-:-:S04]  /*3b40*/  IMAD.IADD R5, R7, 0x1, -R5 ;  /* 0x0000000107057824 */ /* 0x000fc800078e0a05 */
[----:B------:R-:W-:-:S06]  /*3b50*/  VIADD R7, R5, 0x7fe00000 ;  /* 0x7fe0000005077836 */ /* 0x000fcc0000000000 */
[----:B------:R-:W-:-:S10]  /*3b60*/  DMUL R28, R16, R6 ;  /* 0x00000006101c7228 */ /* 0x000fd40000000000 */
[----:B------:R-:W-:-:S13]  /*3b70*/  FSETP.GTU.AND P0, PT, |R29|, 1.469367938527859385e-39, PT ;  /* 0x001000001d00780b */ /* 0x000fda0003f0c200 */
[----:B------:R-:W-:Y:S05]  /*3b80*/  @P0 BRA `(.L_x_52) ;  /* 0x0000000000940947 */ /* 0x000fea0003800000 */
[----:B------:R-:W-:Y:S01]  /*3b90*/  DFMA R10, R16, -R10, R14 ;  /* 0x8000000a100a722b */ /* 0x000fe2000000000e */
[----:B------:R-:W-:-:S09]  /*3ba0*/  MOV R8, RZ ;  /* 0x000000ff00087202 */ /* 0x000fd20000000f00 */
[C---:B------:R-:W-:Y:S02]  /*3bb0*/  FSETP.NEU.AND P0, PT, R11.reuse, RZ, PT ;  /* 0x000000ff0b00720b */ /* 0x040fe40003f0d000 */
[----:B------:R-:W-:-:S04]  /*3bc0*/  LOP3.LUT R12, R11, 0x80000000, R13, 0x48, !PT ;  /* 0x800000000b0c7812 */ /* 0x000fc800078e480d */
[----:B------:R-:W-:-:S07]  /*3bd0*/  LOP3.LUT R9, R12, R7, RZ, 0xfc, !PT ;  /* 0x000000070c097212 */ /* 0x000fce00078efcff */
[----:B------:R-:W-:Y:S05]  /*3be0*/  @!P0 BRA `(.L_x_52) ;  /* 0x00000000007c8947 */ /* 0x000fea0003800000 */
[----:B------:R-:W-:Y:S01]  /*3bf0*/  IMAD.MOV R7, RZ, RZ, -R5 ;  /* 0x000000ffff077224 */ /* 0x000fe200078e0a05 */
[----:B------:R-:W-:Y:S01]  /*3c00*/  IADD3 R5, PT, PT, -R5, -0x43300000, RZ ;  /* 0xbcd0000005057810 */ /* 0x000fe20007ffe1ff */
[----:B------:R-:W-:-:S06]  /*3c10*/  IMAD.MOV.U32 R6, RZ, RZ, RZ ;  /* 0x000000ffff067224 */ /* 0x000fcc00078e00ff */
[----:B------:R-:W-:Y:S02]  /*3c20*/  DFMA R6, R28, -R6, R16 ;  /* 0x800000061c06722b */ /* 0x000fe40000000010 */
[----:B------:R-:W-:-:S08]  /*3c30*/  DMUL.RP R16, R16, R8 ;  /* 0x0000000810107228 */ /* 0x000fd00000008000 */
[----:B------:R-:W-:Y:S02]  /*3c40*/  FSETP.NEU.AND P0, PT, |R7|, R5, PT ;  /* 0x000000050700720b */ /* 0x000fe40003f0d200 */
[----:B------:R-:W-:Y:S02]  /*3c50*/  LOP3.LUT R5, R17, R12, RZ, 0x3c, !PT ;  /* 0x0000000c11057212 */ /* 0x000fe400078e3cff */
[----:B------:R-:W-:Y:S02]  /*3c60*/  FSEL R28, R16, R28, !P0 ;  /* 0x0000001c101c7208 */ /* 0x000fe40004000000 */
[----:B------:R-:W-:Y:S01]  /*3c70*/  FSEL R29, R5, R29, !P0 ;  /* 0x0000001d051d7208 */ /* 0x000fe20004000000 */
[----:B------:R-:W-:Y:S06]  /*3c80*/  BRA `(.L_x_52) ;  /* 0x0000000000547947 */ /* 0x000fec0003800000 */
.L_x_51:
[----:B------:R-:W-:-:S14]  /*3c90*/  DSETP.NAN.AND P0, PT, R8, R8, PT ;  /* 0x000000080800722a */ /* 0x000fdc0003f08000 */
[----:B------:R-:W-:Y:S05]  /*3ca0*/  @P0 BRA `(.L_x_53) ;  /* 0x0000000000440947 */ /* 0x000fea0003800000 */
[----:B------:R-:W-:-:S14]  /*3cb0*/  DSETP.NAN.AND P0, PT, R12, R12, PT ;  /* 0x0000000c0c00722a */ /* 0x000fdc0003f08000 */
[----:B------:R-:W-:Y:S05]  /*3cc0*/  @P0 BRA `(.L_x_54) ;  /* 0x0000000000300947 */ /* 0x000fea0003800000 */
[----:B------:R-:W-:Y:S01]  /*3cd0*/  ISETP.NE.AND P0, PT, R6, R7, PT ;  /* 0x000000070600720c */ /* 0x000fe20003f05270 */
[----:B------:R-:W-:Y:S01]  /*3ce0*/  IMAD.MOV.U32 R28, RZ, RZ, 0x0 ;  /* 0x00000000ff1c7424 */ /* 0x000fe200078e00ff */
[----:B------:R-:W-:-:S11]  /*3cf0*/  MOV R29, 0xfff80000 ;  /* 0xfff80000001d7802 */ /* 0x000fd60000000f00 */
[----:B------:R-:W-:Y:S05]  /*3d00*/  @!P0 BRA `(.L_x_52) ;  /* 0x0000000000348947 */ /* 0x000fea0003800000 */
[----:B------:R-:W-:Y:S02]  /*3d10*/  ISETP.NE.AND P0, PT, R6, 0x7ff00000, PT ;  /* 0x7ff000000600780c */ /* 0x000fe40003f05270 */
[----:B------:R-:W-:Y:S02]  /*3d20*/  LOP3.LUT R29, R9, 0x80000000, R13, 0x48, !PT ;  /* 0x80000000091d7812 */ /* 0x000fe400078e480d */
[----:B------:R-:W-:-:S13]  /*3d30*/  ISETP.EQ.OR P0, PT, R7, RZ, !P0 ;  /* 0x000000ff0700720c */ /* 0x000fda0004702670 */
[----:B------:R-:W-:Y:S01]  /*3d40*/  @P0 LOP3.LUT R4, R29, 0x7ff00000, RZ, 0xfc, !PT ;  /* 0x7ff000001d040812 */ /* 0x000fe200078efcff */
[----:B------:R-:W-:Y:S02]  /*3d50*/  @!P0 IMAD.MOV.U32 R28, RZ, RZ, RZ ;  /* 0x000000ffff1c8224 */ /* 0x000fe400078e00ff */
[----:B------:R-:W-:Y:S02]  /*3d60*/  @P0 IMAD.MOV.U32 R28, RZ, RZ, RZ ;  /* 0x000000ffff1c0224 */ /* 0x000fe400078e00ff */
[----:B------:R-:W-:Y:S01]  /*3d70*/  @P0 IMAD.MOV.U32 R29, RZ, RZ, R4 ;  /* 0x000000ffff1d0224 */ /* 0x000fe200078e0004 */
[----:B------:R-:W-:Y:S06]  /*3d80*/  BRA `(.L_x_52) ;  /* 0x0000000000147947 */ /* 0x000fec0003800000 */
.L_x_54:
[----:B------:R-:W-:Y:S02]  /*3d90*/  LOP3.LUT R29, R13, 0x80000, RZ, 0xfc, !PT ;  /* 0x000800000d1d7812 */ /* 0x000fe400078efcff */
[----:B------:R-:W-:Y:S01]  /*3da0*/  MOV R28, R12 ;  /* 0x0000000c001c7202 */ /* 0x000fe20000000f00 */
[----:B------:R-:W-:Y:S06]  /*3db0*/  BRA `(.L_x_52) ;  /* 0x0000000000087947 */ /* 0x000fec0003800000 */
.L_x_53:
[----:B------:R-:W-:Y:S01]  /*3dc0*/  LOP3.LUT R29, R9, 0x80000, RZ, 0xfc, !PT ;  /* 0x00080000091d7812 */ /* 0x000fe200078efcff */
[----:B------:R-:W-:-:S07]  /*3dd0*/  IMAD.MOV.U32 R28, RZ, RZ, R8 ;  /* 0x000000ffff1c7224 */ /* 0x000fce00078e0008 */
.L_x_52:
[----:B------:R-:W-:Y:S05]  /*3de0*/  BSYNC.RECONVERGENT B1 ;  /* 0x0000000000017941 */ /* 0x000fea0003800200 */
.L_x_50:
[----:B------:R-:W-:Y:S02]  /*3df0*/  IMAD.MOV.U32 R4, RZ, RZ, R3 ;  /* 0x000000ffff047224 */ /* 0x000fe400078e0003 */
[----:B------:R-:W-:-:S04]  /*3e00*/  IMAD.MOV.U32 R5, RZ, RZ, 0x0 ;  /* 0x00000000ff057424 */ /* 0x000fc800078e00ff */
[----:B------:R-:W-:Y:S05]  /*3e10*/  RET.REL.NODEC R4 `(_Z3runPfS_S_) ;  /* 0xffffffc004787950 */ /* 0x000fea0003c3ffff */
        .weak           $__internal_2_$__cuda_sm20_rcp_rn_f32_slowpath
        .type           $__internal_2_$__cuda_sm20_rcp_rn_f32_slowpath,@function
        .size           $__internal_2_$__cuda_sm20_rcp_rn_f32_slowpath,($__internal_3_$__cuda_sm3x_div_rn_noftz_f32_slowpath - $__internal_2_$__cuda_sm20_rcp_rn_f32_slowpath)
$__internal_2_$__cuda_sm20_rcp_rn_f32_slowpath:
[----:B------:R-:W-:Y:S01]  /*3e20*/  SHF.L.U32 R3, R2, 0x1, RZ ;  /* 0x0000000102037819 */ /* 0x000fe200000006ff */
[----:B------:R-:W-:Y:S03]  /*3e30*/  BSSY.RECONVERGENT B1, `(.L_x_55) ;  /* 0x0000030000017945 */ /* 0x000fe60003800200 */
[----:B------:R-:W-:-:S04]  /*3e40*/  SHF.R.U32.HI R9, RZ, 0x18, R3 ;  /* 0x00000018ff097819 */ /* 0x000fc80000011603 */
[----:B------:R-:W-:-:S13]  /*3e50*/  ISETP.NE.U32.AND P0, PT, R9, RZ, PT ;  /* 0x000000ff0900720c */ /* 0x000fda0003f05070 */
[----:B------:R-:W-:Y:S05]  /*3e60*/  @P0 BRA `(.L_x_56) ;  /* 0x0000000000280947 */ /* 0x000fea0003800000 */
[----:B------:R-:W-:-:S05]  /*3e70*/  IMAD.SHL.U32 R3, R2, 0x2, RZ ;  /* 0x0000000202037824 */ /* 0x000fca00078e00ff */
[----:B------:R-:W-:-:S13]  /*3e80*/  ISETP.NE.AND P0, PT, R3, RZ, PT ;  /* 0x000000ff0300720c */ /* 0x000fda0003f05270 */
[----:B------:R-:W-:Y:S01]  /*3e90*/  @P0 FFMA R7, R2, 1.84467440737095516160e+19, RZ ;  /* 0x5f80000002070823 */ /* 0x000fe200000000ff */
[----:B------:R-:W-:Y:S08]  /*3ea0*/  @!P0 MUFU.RCP R5, R2 ;  /* 0x0000000200058308 */ /* 0x000ff00000001000 */
[----:B------:R-:W0:Y:S02]  /*3eb0*/  @P0 MUFU.RCP R8, R7 ;  /* 0x0000000700080308 */ /* 0x000e240000001000 */
[----:B0-----:R-:W-:-:S04]  /*3ec0*/  @P0 FFMA R3, R7, R8, -1 ;  /* 0xbf80000007030423 */ /* 0x001fc80000000008 */
[----:B------:R-:W-:-:S04]  /*3ed0*/  @P0 FADD.FTZ R3, -R3, -RZ ;  /* 0x800000ff03030221 */ /* 0x000fc80000010100 */
[----:B------:R-:W-:-:S04]  /*3ee0*/  @P0 FFMA R3, R8, R3, R8 ;  /* 0x0000000308030223 */ /* 0x000fc80000000008 */
[----:B------:R-:W-:Y:S01]  /*3ef0*/  @P0 FFMA R5, R3, 1.84467440737095516160e+19, RZ ;  /* 0x5f80000003050823 */ /* 0x000fe200000000ff */
[----:B------:R-:W-:Y:S06]  /*3f00*/  BRA `(.L_x_57) ;  /* 0x0000000000887947 */ /* 0x000fec0003800000 */
.L_x_56:
[----:B------:R-:W-:-:S05]  /*3f10*/  VIADD R11, R9, 0xffffff03 ;  /* 0xffffff03090b7836 */ /* 0x000fca0000000000 */
[----:B------:R-:W-:-:S13]  /*3f20*/  ISETP.GT.U32.AND P0, PT, R11, 0x1, PT ;  /* 0x000000010b00780c */ /* 0x000fda0003f04070 */
[----:B------:R-:W-:Y:S05]  /*3f30*/  @P0 BRA `(.L_x_58) ;  /* 0x0000000000780947 */ /* 0x000fea0003800000 */
[----:B------:R-:W-:Y:S01]  /*3f40*/  LOP3.LUT R3, R2, 0x7fffff, RZ, 0xc0, !PT ;  /* 0x007fffff02037812 */ /* 0x000fe200078ec0ff */
[----:B------:R-:W-:-:S03]  /*3f50*/  IMAD.MOV.U32 R10, RZ, RZ, 0x3 ;  /* 0x00000003ff0a7424 */ /* 0x000fc600078e00ff */
[----:B------:R-:W-:Y:S02]  /*3f60*/  LOP3.LUT R3, R3, 0x3f800000, RZ, 0xfc, !PT ;  /* 0x3f80000003037812 */ /* 0x000fe400078efcff */
[----:B------:R-:W-:Y:S02]  /*3f70*/  SHF.L.U32 R10, R10, R11, RZ ;  /* 0x0000000b0a0a7219 */ /* 0x000fe400000006ff */
[----:B------:R-:W0:Y:S02]  /*3f80*/  MUFU.RCP R8, R3 ;  /* 0x0000000300087308 */ /* 0x000e240000001000 */
[----:B0-----:R-:W-:-:S04]  /*3f90*/  FFMA R5, R3, R8, -1 ;  /* 0xbf80000003057423 */ /* 0x001fc80000000008 */
[----:B------:R-:W-:-:S04]  /*3fa0*/  FADD.FTZ R5, -R5, -RZ ;  /* 0x800000ff05057221 */ /* 0x000fc80000010100 */
[CCC-:B------:R-:W-:Y:S01]  /*3fb0*/  FFMA.RM R7, R8.reuse, R5.reuse, R8.reuse ;  /* 0x0000000508077223 */ /* 0x1c0fe20000004008 */
[----:B------:R-:W-:-:S04]  /*3fc0*/  FFMA.RP R8, R8, R5, R8 ;  /* 0x0000000508087223 */ /* 0x000fc80000008008 */
[C---:B------:R-:W-:Y:S02]  /*3fd0*/  LOP3.LUT R5, R7.reuse, 0x7fffff, RZ, 0xc0, !PT ;  /* 0x007fffff07057812 */ /* 0x040fe400078ec0ff */
[----:B------:R-:W-:Y:S02]  /*3fe0*/  FSETP.NEU.FTZ.AND P0, PT, R7, R8, PT ;  /* 0x000000080700720b */ /* 0x000fe40003f1d000 */
[----:B------:R-:W-:Y:S02]  /*3ff0*/  LOP3.LUT R5, R5, 0x800000, RZ, 0xfc, !PT ;  /* 0x0080000005057812 */ /* 0x000fe400078efcff */
[----:B------:R-:W-:Y:S02]  /*4000*/  SEL R7, RZ, 0xffffffff, !P0 ;  /* 0xffffffffff077807 */ /* 0x000fe40004000000 */
[----:B------:R-:W-:Y:S02]  /*4010*/  LOP3.LUT R10, R10, R5, RZ, 0xc0, !PT ;  /* 0x000000050a0a7212 */ /* 0x000fe400078ec0ff */
[----:B------:R-:W-:-:S02]  /*4020*/  IADD3 R8, PT, PT, -R7, RZ, RZ ;  /* 0x000000ff07087210 */ /* 0x000fc40007ffe1ff */
[-C--:B------:R-:W-:Y:S02]  /*4030*/  SHF.R.U32.HI R10, RZ, R11.reuse, R10 ;  /* 0x0000000bff0a7219 */ /* 0x080fe4000001160a */
[--C-:B------:R-:W-:Y:S01]  /*4040*/  LOP3.LUT P1, RZ, R8, R11, R5.reuse, 0xf8, !PT ;  /* 0x0000000b08ff7212 */ /* 0x100fe2000782f805 */
[----:B------:R-:W-:Y:S01]  /*4050*/  VIADD R8, R9, 0xffffff04 ;  /* 0xffffff0409087836 */ /* 0x000fe20000000000 */
[C---:B------:R-:W-:Y:S02]  /*4060*/  LOP3.LUT P0, RZ, R10.reuse, 0x1, RZ, 0xc0, !PT ;  /* 0x000000010aff7812 */ /* 0x040fe4000780c0ff */
[----:B------:R-:W-:Y:S02]  /*4070*/  LOP3.LUT P2, RZ, R10, 0x2, RZ, 0xc0, !PT ;  /* 0x000000020aff7812 */ /* 0x000fe4000784c0ff */
[----:B------:R-:W-:Y:S02]  /*4080*/  SHF.R.U32.HI R5, RZ, R8, R5 ;  /* 0x00000008ff057219 */ /* 0x000fe40000011605 */
[----:B------:R-:W-:-:S02]  /*4090*/  PLOP3.LUT P0, PT, P0, P1, P2, 0xe0, 0x0 ;  /* 0x000000000000781c */ /* 0x000fc40000703c20 */
[----:B------:R-:W-:Y:S02]  /*40a0*/  LOP3.LUT P1, RZ, R2, 0x7fffff, RZ, 0xc0, !PT ;  /* 0x007fffff02ff7812 */ /* 0x000fe4000782c0ff */
[----:B------:R-:W-:-:S05]  /*40b0*/  SEL R3, RZ, 0x1, !P0 ;  /* 0x00000001ff037807 */ /* 0x000fca0004000000 */
[----:B------:R-:W-:-:S05]  /*40c0*/  IMAD.MOV R3, RZ, RZ, -R3 ;  /* 0x000000ffff037224 */ /* 0x000fca00078e0a03 */
[----:B------:R-:W-:-:S13]  /*40d0*/  ISETP.GE.AND P0, PT, R3, RZ, PT ;  /* 0x000000ff0300720c */ /* 0x000fda0003f06270 */
[----:B------:R-:W-:-:S05]  /*40e0*/  @!P0 VIADD R5, R5, 0x1 ;  /* 0x0000000105058836 */ /* 0x000fca0000000000 */
[----:B------:R-:W-:-:S04]  /*40f0*/  @!P1 SHF.L.U32 R5, R5, 0x1, RZ ;  /* 0x0000000105059819 */ /* 0x000fc800000006ff */
[----:B------:R-:W-:Y:S01]  /*4100*/  LOP3.LUT R5, R5, 0x80000000, R2, 0xf8, !PT ;  /* 0x8000000005057812 */ /* 0x000fe200078ef802 */
[----:B------:R-:W-:Y:S06]  /*4110*/  BRA `(.L_x_57) ;  /* 0x0000000000047947 */ /* 0x000fec0003800000 */
.L_x_58:
[----:B------:R0:W1:Y:S02]  /*4120*/  MUFU.RCP R5, R2 ;  /* 0x0000000200057308 */ /* 0x0000640000001000 */
.L_x_57:
[----:B------:R-:W-:Y:S05]  /*4130*/  BSYNC.RECONVERGENT B1 ;  /* 0x0000000000017941 */ /* 0x000fea0003800200 */
.L_x_55:
[----:B------:R-:W-:-:S04]  /*4140*/  IMAD.MOV.U32 R7, RZ, RZ, 0x0 ;  /* 0x00000000ff077424 */ /* 0x000fc800078e00ff */
[----:B01----:R-:W-:Y:S05]  /*4150*/  RET.REL.NODEC R6 `(_Z3runPfS_S_) ;  /* 0xffffffbc06a87950 */ /* 0x003fea0003c3ffff */
        .weak           $__internal_3_$__cuda_sm3x_div_rn_noftz_f32_slowpath
        .type           $__internal_3_$__cuda_sm3x_div_rn_noftz_f32_slowpath,@function
        .size           $__internal_3_$__cuda_sm3x_div_rn_noftz_f32_slowpath,(.L_x_74 - $__internal_3_$__cuda_sm3x_div_rn_noftz_f32_slowpath)
$__internal_3_$__cuda_sm3x_div_rn_noftz_f32_slowpath:
[----:B------:R-:W-:Y:S01]  /*4160*/  SHF.R.U32.HI R5, RZ, 0x17, R3 ;  /* 0x00000017ff057819 */ /* 0x000fe20000011603 */
[----:B------:R-:W-:Y:S01]  /*4170*/  BSSY.RECONVERGENT B1, `(.L_x_59) ;  /* 0x0000063000017945 */ /* 0x000fe20003800200 */
[----:B------:R-:W-:Y:S02]  /*4180*/  SHF.R.U32.HI R6, RZ, 0x17, R2 ;  /* 0x00000017ff067819 */ /* 0x000fe40000011602 */
[----:B------:R-:W-:Y:S02]  /*4190*/  LOP3.LUT R5, R5, 0xff, RZ, 0xc0, !PT ;  /* 0x000000ff05057812 */ /* 0x000fe400078ec0ff */
[----:B------:R-:W-:Y:S02]  /*41a0*/  LOP3.LUT R10, R6, 0xff, RZ, 0xc0, !PT ;  /* 0x000000ff060a7812 */ /* 0x000fe400078ec0ff */
[----:B------:R-:W-:Y:S01]  /*41b0*/  MOV R7, R3 ;  /* 0x0000000300077202 */ /* 0x000fe20000000f00 */
[----:B------:R-:W-:Y:S02]  /*41c0*/  VIADD R9, R5, 0xffffffff ;  /* 0xffffffff05097836 */ /* 0x000fe40000000000 */
[----:B------:R-:W-:-:S03]  /*41d0*/  VIADD R8, R10, 0xffffffff ;  /* 0xffffffff0a087836 */ /* 0x000fc60000000000 */
[----:B------:R-:W-:-:S04]  /*41e0*/  ISETP.GT.U32.AND P0, PT, R9, 0xfd, PT ;  /* 0x000000fd0900780c */ /* 0x000fc80003f04070 */
[----:B------:R-:W-:-:S13]  /*41f0*/  ISETP.GT.U32.OR P0, PT, R8, 0xfd, P0 ;  /* 0x000000fd0800780c */ /* 0x000fda0000704470 */
[----:B------:R-:W-:Y:S01]  /*4200*/  @!P0 IMAD.MOV.U32 R6, RZ, RZ, RZ ;  /* 0x000000ffff068224 */ /* 0x000fe200078e00ff */
[----:B------:R-:W-:Y:S06]  /*4210*/  @!P0 BRA `(.L_x_60) ;  /* 0x00000000005c8947 */ /* 0x000fec0003800000 */
[----:B------:R-:W-:Y:S02]  /*4220*/  FSETP.GTU.FTZ.AND P0, PT, |R2|, +INF , PT ;  /* 0x7f8000000200780b */ /* 0x000fe40003f1c200 */
[----:B------:R-:W-:-:S04]  /*4230*/  FSETP.GTU.FTZ.AND P1, PT, |R3|, +INF , PT ;  /* 0x7f8000000300780b */ /* 0x000fc80003f3c200 */
[----:B------:R-:W-:-:S13]  /*4240*/  PLOP3.LUT P0, PT, P0, P1, PT, 0xf8, 0x8f ;  /* 0x00000000008f781c */ /* 0x000fda0000703f70 */
[----:B------:R-:W-:Y:S05]  /*4250*/  @P0 BRA `(.L_x_61) ;  /* 0x00000004004c0947 */ /* 0x000fea0003800000 */
[----:B------:R-:W-:-:S13]  /*4260*/  LOP3.LUT P0, RZ, R7, 0x7fffffff, R2, 0xc8, !PT ;  /* 0x7fffffff07ff7812 */ /* 0x000fda000780c802 */
[----:B------:R-:W-:Y:S05]  /*4270*/  @!P0 BRA `(.L_x_62) ;  /* 0x00000004003c8947 */ /* 0x000fea0003800000 */
[C---:B------:R-:W-:Y:S02]  /*4280*/  FSETP.NEU.FTZ.AND P1, PT, |R2|.reuse, +INF , PT ;  /* 0x7f8000000200780b */ /* 0x040fe40003f3d200 */
[----:B------:R-:W-:Y:S02]  /*4290*/  FSETP.NEU.FTZ.AND P2, PT, |R3|, +INF , PT ;  /* 0x7f8000000300780b */ /* 0x000fe40003f5d200 */
[----:B------:R-:W-:-:S11]  /*42a0*/  FSETP.NEU.FTZ.AND P0, PT, |R2|, +INF , PT ;  /* 0x7f8000000200780b */ /* 0x000fd60003f1d200 */
[----:B------:R-:W-:Y:S05]  /*42b0*/  @!P2 BRA !P1, `(.L_x_62) ;  /* 0x00000004002ca947 */ /* 0x000fea0004800000 */
[----:B------:R-:W-:-:S04]  /*42c0*/  LOP3.LUT P1, RZ, R2, 0x7fffffff, RZ, 0xc0, !PT ;  /* 0x7fffffff02ff7812 */ /* 0x000fc8000782c0ff */
[----:B------:R-:W-:-:S13]  /*42d0*/  PLOP3.LUT P1, PT, P2, P1, PT, 0x2f, 0xf2 ;  /* 0x0000000000f2781c */ /* 0x000fda0001722577 */
[----:B------:R-:W-:Y:S05]  /*42e0*/  @P1 BRA `(.L_x_63) ;  /* 0x0000000400181947 */ /* 0x000fea0003800000 */
[----:B------:R-:W-:-:S04]  /*42f0*/  LOP3.LUT P1, RZ, R7, 0x7fffffff, RZ, 0xc0, !PT ;  /* 0x7fffffff07ff7812 */ /* 0x000fc8000782c0ff */
[----:B------:R-:W-:-:S13]  /*4300*/  PLOP3.LUT P0, PT, P0, P1, PT, 0x2f, 0xf2 ;  /* 0x0000000000f2781c */ /* 0x000fda0000702577 */
[----:B------:R-:W-:Y:S05]  /*4310*/  @P0 BRA `(.L_x_64) ;  /* 0x0000000400000947 */ /* 0x000fea0003800000 */
[----:B------:R-:W-:Y:S02]  /*4320*/  ISETP.GE.AND P0, PT, R8, RZ, PT ;  /* 0x000000ff0800720c */ /* 0x000fe40003f06270 */
[----:B------:R-:W-:-:S11]  /*4330*/  ISETP.GE.AND P1, PT, R9, RZ, PT ;  /* 0x000000ff0900720c */ /* 0x000fd60003f26270 */
[----:B------:R-:W-:Y:S02]  /*4340*/  @P0 IMAD.MOV.U32 R6, RZ, RZ, RZ ;  /* 0x000000ffff060224 */ /* 0x000fe400078e00ff */
[----:B------:R-:W-:Y:S01]  /*4350*/  @!P0 FFMA R2, R2, 1.84467440737095516160e+19, RZ ;  /* 0x5f80000002028823 */ /* 0x000fe200000000ff */
[----:B------:R-:W-:Y:S02]  /*4360*/  @!P0 IMAD.MOV.U32 R6, RZ, RZ, -0x40 ;  /* 0xffffffc0ff068424 */ /* 0x000fe400078e00ff */
[----:B------:R-:W-:-:S03]  /*4370*/  @!P1 FFMA R7, R3, 1.84467440737095516160e+19, RZ ;  /* 0x5f80000003079823 */ /* 0x000fc600000000ff */
[----:B------:R-:W-:-:S07]  /*4380*/  @!P1 IADD3 R6, PT, PT, R6, 0x40, RZ ;  /* 0x0000004006069810 */ /* 0x000fce0007ffe0ff */
.L_x_60:
[----:B------:R-:W-:Y:S01]  /*4390*/  LEA R8, R5, 0xc0800000, 0x17 ;  /* 0xc080000005087811 */ /* 0x000fe200078eb8ff */
[----:B------:R-:W-:Y:S01]  /*43a0*/  VIADD R10, R10, 0xffffff81 ;  /* 0xffffff810a0a7836 */ /* 0x000fe20000000000 */
[----:B------:R-:W-:Y:S03]  /*43b0*/  BSSY.RECONVERGENT B2, `(.L_x_65) ;  /* 0x0000035000027945 */ /* 0x000fe60003800200 */
[----:B------:R-:W-:Y:S02]  /*43c0*/  IMAD.IADD R12, R7, 0x1, -R8 ;  /* 0x00000001070c7824 */ /* 0x000fe400078e0a08 */
[----:B------:R-:W-:Y:S02]  /*43d0*/  IMAD R2, R10, -0x800000, R2 ;  /* 0xff8000000a027824 */ /* 0x000fe400078e0202 */
[----:B------:R-:W0:Y:S01]  /*43e0*/  MUFU.RCP R7, R12 ;  /* 0x0000000c00077308 */ /* 0x000e220000001000 */
[----:B------:R-:W-:-:S04]  /*43f0*/  FADD.FTZ R9, -R12, -RZ ;  /* 0x800000ff0c097221 */ /* 0x000fc80000010100 */
[----:B0-----:R-:W-:-:S04]  /*4400*/  FFMA R8, R7, R9, 1 ;  /* 0x3f80000007087423 */ /* 0x001fc80000000009 */
[----:B------:R-:W-:-:S04]  /*4410*/  FFMA R7, R7, R8, R7 ;  /* 0x0000000807077223 */ /* 0x000fc80000000007 */
[----:B------:R-:W-:-:S04]  /*4420*/  FFMA R8, R2, R7, RZ ;  /* 0x0000000702087223 */ /* 0x000fc800000000ff */
[----:B------:R-:W-:-:S04]  /*4430*/  FFMA R13, R9, R8, R2 ;  /* 0x00000008090d7223 */ /* 0x000fc80000000002 */
[----:B------:R-:W-:Y:S01]  /*4440*/  FFMA R8, R7, R13, R8 ;  /* 0x0000000d07087223 */ /* 0x000fe20000000008 */
[----:B------:R-:W-:-:S03]  /*4450*/  IADD3 R13, PT, PT, R10, 0x7f, -R5 ;  /* 0x0000007f0a0d7810 */ /* 0x000fc60007ffe805 */
[----:B------:R-:W-:Y:S02]  /*4460*/  FFMA R9, R9, R8, R2 ;  /* 0x0000000809097223 */ /* 0x000fe40000000002 */
[----:B------:R-:W-:Y:S02]  /*4470*/  IMAD.IADD R13, R13, 0x1, R6 ;  /* 0x000000010d0d7824 */ /* 0x000fe400078e0206 */
[----:B------:R-:W-:-:S05]  /*4480*/  FFMA R2, R7, R9, R8 ;  /* 0x0000000907027223 */ /* 0x000fca0000000008 */
[----:B------:R-:W-:-:S04]  /*4490*/  SHF.R.U32.HI R5, RZ, 0x17, R2 ;  /* 0x00000017ff057819 */ /* 0x000fc80000011602 */
[----:B------:R-:W-:-:S04]  /*44a0*/  LOP3.LUT R5, R5, 0xff, RZ, 0xc0, !PT ;  /* 0x000000ff05057812 */ /* 0x000fc800078ec0ff */
[----:B------:R-:W-:-:S05]  /*44b0*/  IADD3 R10, PT, PT, R5, R13, RZ ;  /* 0x0000000d050a7210 */ /* 0x000fca0007ffe0ff */
[----:B------:R-:W-:-:S05]  /*44c0*/  VIADD R5, R10, 0xffffffff ;  /* 0xffffffff0a057836 */ /* 0x000fca0000000000 */
[----:B------:R-:W-:-:S13]  /*44d0*/  ISETP.GE.U32.AND P0, PT, R5, 0xfe, PT ;  /* 0x000000fe0500780c */ /* 0x000fda0003f06070 */
[----:B------:R-:W-:Y:S05]  /*44e0*/  @!P0 BRA `(.L_x_66) ;  /* 0x0000000000808947 */ /* 0x000fea0003800000 */
[----:B------:R-:W-:-:S13]  /*44f0*/  ISETP.GT.AND P0, PT, R10, 0xfe, PT ;  /* 0x000000fe0a00780c */ /* 0x000fda0003f04270 */
[----:B------:R-:W-:Y:S05]  /*4500*/  @P0 BRA `(.L_x_67) ;  /* 0x00000000006c0947 */ /* 0x000fea0003800000 */
[----:B------:R-:W-:-:S13]  /*4510*/  ISETP.GE.AND P0, PT, R10, 0x1, PT ;  /* 0x000000010a00780c */ /* 0x000fda0003f06270 */
[----:B------:R-:W-:Y:S05]  /*4520*/  @P0 BRA `(.L_x_68) ;  /* 0x0000000000740947 */ /* 0x000fea0003800000 */
[----:B------:R-:W-:Y:S02]  /*4530*/  ISETP.GE.AND P0, PT, R10, -0x18, PT ;  /* 0xffffffe80a00780c */ /* 0x000fe40003f06270 */
[----:B------:R-:W-:-:S11]  /*4540*/  LOP3.LUT R2, R2, 0x80000000, RZ, 0xc0, !PT ;  /* 0x8000000002027812 */ /* 0x000fd600078ec0ff */
[----:B------:R-:W-:Y:S05]  /*4550*/  @!P0 BRA `(.L_x_68) ;  /* 0x0000000000688947 */ /* 0x000fea0003800000 */
[-CC-:B------:R-:W-:Y:S01]  /*4560*/  FFMA.RZ R5, R7, R9.reuse, R8.reuse ;  /* 0x0000000907057223 */ /* 0x180fe2000000c008 */
[C---:B------:R-:W-:Y:S02]  /*4570*/  ISETP.NE.AND P2, PT, R10.reuse, RZ, PT ;  /* 0x000000ff0a00720c */ /* 0x040fe40003f45270 */
[C---:B------:R-:W-:Y:S02]  /*4580*/  ISETP.NE.AND P1, PT, R10.reuse, RZ, PT ;  /* 0x000000ff0a00720c */ /* 0x040fe40003f25270 */
[----:B------:R-:W-:Y:S01]  /*4590*/  LOP3.LUT R6, R5, 0x7fffff, RZ, 0xc0, !PT ;  /* 0x007fffff05067812 */ /* 0x000fe200078ec0ff */
[CCC-:B------:R-:W-:Y:S01]  /*45a0*/  FFMA.RP R5, R7.reuse, R9.reuse, R8.reuse ;  /* 0x0000000907057223 */ /* 0x1c0fe20000008008 */
[----:B------:R-:W-:Y:S01]  /*45b0*/  FFMA.RM R8, R7, R9, R8 ;  /* 0x0000000907087223 */ /* 0x000fe20000004008 */
[----:B------:R-:W-:Y:S01]  /*45c0*/  VIADD R7, R10, 0x20 ;  /* 0x000000200a077836 */ /* 0x000fe20000000000 */
[----:B------:R-:W-:Y:S01]  /*45d0*/  LOP3.LUT R6, R6, 0x800000, RZ, 0xfc, !PT ;  /* 0x0080000006067812 */ /* 0x000fe200078efcff */
[----:B------:R-:W-:-:S02]  /*45e0*/  IMAD.MOV R9, RZ, RZ, -R10 ;  /* 0x000000ffff097224 */ /* 0x000fc400078e0a0a */
[----:B------:R-:W-:Y:S02]  /*45f0*/  FSETP.NEU.FTZ.AND P0, PT, R5, R8, PT ;  /* 0x000000080500720b */ /* 0x000fe40003f1d000 */
[----:B------:R-:W-:Y:S02]  /*4600*/  SHF.L.U32 R7, R6, R7, RZ ;  /* 0x0000000706077219 */ /* 0x000fe400000006ff */
[----:B------:R-:W-:Y:S02]  /*4610*/  SEL R5, R9, RZ, P2 ;  /* 0x000000ff09057207 */ /* 0x000fe40001000000 */
[----:B------:R-:W-:Y:S02]  /*4620*/  ISETP.NE.AND P1, PT, R7, RZ, P1 ;  /* 0x000000ff0700720c */ /* 0x000fe40000f25270 */
[----:B------:R-:W-:Y:S02]  /*4630*/  SHF.R.U32.HI R5, RZ, R5, R6 ;  /* 0x00000005ff057219 */ /* 0x000fe40000011606 */
[----:B------:R-:W-:-:S02]  /*4640*/  PLOP3.LUT P0, PT, P0, P1, PT, 0xf8, 0x8f ;  /* 0x00000000008f781c */ /* 0x000fc40000703f70 */
[----:B------:R-:W-:Y:S02]  /*4650*/  SHF.R.U32.HI R7, RZ, 0x1, R5 ;  /* 0x00000001ff077819 */ /* 0x000fe40000011605 */
[----:B------:R-:W-:-:S04]  /*4660*/  SEL R6, RZ, 0x1, !P0 ;  /* 0x00000001ff067807 */ /* 0x000fc80004000000 */
[----:B------:R-:W-:-:S04]  /*4670*/  LOP3.LUT R6, R6, 0x1, R7, 0xf8, !PT ;  /* 0x0000000106067812 */ /* 0x000fc800078ef807 */
[----:B------:R-:W-:-:S04]  /*4680*/  LOP3.LUT R6, R6, R5, RZ, 0xc0, !PT ;  /* 0x0000000506067212 */ /* 0x000fc800078ec0ff */
[----:B------:R-:W-:-:S04]  /*4690*/  IADD3 R7, PT, PT, R7, R6, RZ ;  /* 0x0000000607077210 */ /* 0x000fc80007ffe0ff */
[----:B------:R-:W-:Y:S01]  /*46a0*/  LOP3.LUT R2, R7, R2, RZ, 0xfc, !PT ;  /* 0x0000000207027212 */ /* 0x000fe200078efcff */
[----:B------:R-:W-:Y:S06]  /*46b0*/  BRA `(.L_x_68) ;  /* 0x0000000000107947 */ /* 0x000fec0003800000 */
.L_x_67:
[----:B------:R-:W-:-:S04]  /*46c0*/  LOP3.LUT R2, R2, 0x80000000, RZ, 0xc0, !PT ;  /* 0x8000000002027812 */ /* 0x000fc800078ec0ff */
[----:B------:R-:W-:Y:S01]  /*46d0*/  LOP3.LUT R2, R2, 0x7f800000, RZ, 0xfc, !PT ;  /* 0x7f80000002027812 */ /* 0x000fe200078efcff */
[----:B------:R-:W-:Y:S06]  /*46e0*/  BRA `(.L_x_68) ;  /* 0x0000000000047947 */ /* 0x000fec0003800000 */
.L_x_66:
[----:B------:R-:W-:-:S07]  /*46f0*/  IMAD R2, R13, 0x800000, R2 ;  /* 0x008000000d027824 */ /* 0x000fce00078e0202 */
.L_x_68:
[----:B------:R-:W-:Y:S05]  /*4700*/  BSYNC.RECONVERGENT B2 ;  /* 0x0000000000027941 */ /* 0x000fea0003800200 */
.L_x_65:
[----:B------:R-:W-:Y:S05]  /*4710*/  BRA `(.L_x_69) ;  /* 0x0000000000207947 */ /* 0x000fea0003800000 */
.L_x_64:
[----:B------:R-:W-:-:S04]  /*4720*/  LOP3.LUT R2, R7, 0x80000000, R2, 0x48, !PT ;  /* 0x8000000007027812 */ /* 0x000fc800078e4802 */
[----:B------:R-:W-:Y:S01]  /*4730*/  LOP3.LUT R2, R2, 0x7f800000, RZ, 0xfc, !PT ;  /* 0x7f80000002027812 */ /* 0x000fe200078efcff */
[----:B------:R-:W-:Y:S06]  /*4740*/  BRA `(.L_x_69) ;  /* 0x0000000000147947 */ /* 0x000fec0003800000 */
.L_x_63:
[----:B------:R-:W-:Y:S01]  /*4750*/  LOP3.LUT R2, R7, 0x80000000, R2, 0x48, !PT ;  /* 0x8000000007027812 */ /* 0x000fe200078e4802 */
[----:B------:R-:W-:Y:S06]  /*4760*/  BRA `(.L_x_69) ;  /* 0x00000000000c7947 */ /* 0x000fec0003800000 */
.L_x_62:
[----:B------:R-:W0:Y:S01]  /*4770*/  MUFU.RSQ R2, -QNAN ;  /* 0xffc0000000027908 */ /* 0x000e220000001400 */
[----:B------:R-:W-:Y:S05]  /*4780*/  BRA `(.L_x_69) ;  /* 0x0000000000047947 */ /* 0x000fea0003800000 */
.L_x_61:
[----:B------:R-:W-:-:S07]  /*4790*/  FADD.FTZ R2, R2, R3 ;  /* 0x0000000302027221 */ /* 0x000fce0000010000 */
.L_x_69:
[----:B------:R-:W-:Y:S05]  /*47a0*/  BSYNC.RECONVERGENT B1 ;  /* 0x0000000000017941 */ /* 0x000fea0003800200 */
.L_x_59:
[----:B------:R-:W-:-:S04]  /*47b0*/  IMAD.MOV.U32 R5, RZ, RZ, 0x0 ;  /* 0x00000000ff057424 */ /* 0x000fc800078e00ff */
[----:B0-----:R-:W-:Y:S05]  /*47c0*/  RET.REL.NODEC R4 `(_Z3runPfS_S_) ;  /* 0xffffffb8040c7950 */ /* 0x001fea0003c3ffff */
.L_x_70:
[----:B------:R-:W-:-:S00]  /*47d0*/  BRA `(.L_x_70) ;  /* 0xfffffffc00fc7947 */ /* 0x000fc0000383ffff */
[----:B------:R-:W-:-:S00]  /*47e0*/  NOP ;  /* 0x0000000000007918 */ /* 0x000fc00000000000 */
        /* <DEDUP_REMOVED lines=9> */
.L_x_74:


//--------------------- .nv.shared.reserved.0     --------------------------
	.section	.nv.shared.reserved.0,"aw",@nobits
	.weak		__nv_reservedSMEM_offset_0_alias
	.size		__nv_reservedSMEM_offset_0_alias, 0, 64
	.other		__nv_reservedSMEM_offset_0_alias,@"STO_CUDA_RESERVED_SHARED STV_DEFAULT"
__nv_reservedSMEM_offset_0_alias:
	.zero		0
	.zero		64


//--------------------- .nv.constant0._Z3runPfS_S_ --------------------------
	.section	.nv.constant0._Z3runPfS_S_,"a",@progbits
	.sectionflags	@""
	.align	4
.nv.constant0._Z3runPfS_S_:
	.zero		920


//--------------------- SYMBOLS --------------------------

	.type		.nv.reservedSmem.offset0,@object
	.size		.nv.reservedSmem.offset0,0x4
